def gluon_wgmma(
    a_ptr,
    b_ptr,
    c_ptr,
    M,
    N,
    K,
    stride_am,
    stride_bk,
    stride_cm,
    BLOCK_M: gl.constexpr,
    BLOCK_N: gl.constexpr,
    BLOCK_K: gl.constexpr,
    DTYPE: gl.constexpr,
    A_LAYOUT: gl.constexpr,
    B_LAYOUT: gl.constexpr,
    C_LAYOUT: gl.constexpr,
    B_SHAPE: gl.constexpr,
    TRANS_B: gl.constexpr,
    NUM_BUFFERS: gl.constexpr,
    NUM_WARPS: gl.constexpr,
):
    a_desc = tma.make_tensor_descriptor(
        a_ptr, [M, K], [stride_am, 1], [BLOCK_M, BLOCK_K], A_LAYOUT
    )
    b_desc = tma.make_tensor_descriptor(
        b_ptr,
        [N, K] if TRANS_B else [K, N],
        [stride_bk, 1],
        B_SHAPE,
        B_LAYOUT,
    )
    c_desc = tma.make_tensor_descriptor(
        c_ptr, [M, N], [stride_cm, 1], [BLOCK_M, BLOCK_N], C_LAYOUT
    )

    a_bufs = gl.allocate_shared_memory(
        DTYPE, [NUM_BUFFERS, BLOCK_M, BLOCK_K], A_LAYOUT
    )
    b_bufs = gl.allocate_shared_memory(DTYPE, [NUM_BUFFERS] + B_SHAPE, B_LAYOUT)

    pid_m = gl.program_id(0)
    pid_n = gl.program_id(1)
    off_m = pid_m * BLOCK_M
    off_n = pid_n * BLOCK_N

    mma_layout: gl.constexpr = pick_wgmma_layout(DTYPE, BLOCK_M, BLOCK_N, NUM_WARPS)
    acc = warpgroup_mma_init(
        gl.zeros((BLOCK_M, BLOCK_N), dtype=gl.float32, layout=mma_layout)
    )

    bars = gl.allocate_shared_memory(
        gl.int64, [NUM_BUFFERS, 1], mbarrier.MBarrierLayout()
    )
    for i in gl.static_range(NUM_BUFFERS):
        mbarrier.init(bars.index(i), count=1)
    idx = 0
    phase = 0

    for k in range(0, K, BLOCK_K):
        a = a_bufs.index(idx)
        b = b_bufs.index(idx)
        bar = bars.index(idx)
        mbarrier.expect(bar, a_desc.block_type.nbytes + b_desc.block_type.nbytes)
        tma.async_copy_global_to_shared(a_desc, [off_m, k], bar, a)
        tma.async_copy_global_to_shared(
            b_desc, [off_n, k] if TRANS_B else [k, off_n], bar, b
        )
        mbarrier.wait(bar, phase=phase)

        if TRANS_B:
            b = b.permute((1, 0))
        acc = warpgroup_mma_wait(num_outstanding=0, deps=(acc,))
        acc = warpgroup_mma(a, b, acc, is_async=True)

        idx += 1
        if idx == NUM_BUFFERS:
            idx = 0
            phase ^= 1

    acc = warpgroup_mma_wait(num_outstanding=0, deps=(acc,))
    for i in gl.static_range(NUM_BUFFERS):
        mbarrier.invalidate(bars.index(i))

    c_smem = gl.allocate_shared_memory(DTYPE, [BLOCK_M, BLOCK_N], C_LAYOUT)
    c_smem.store(acc.to(DTYPE))
    fence_async_shared()
    tma.async_copy_shared_to_global(c_desc, [off_m, off_n], c_smem)
    tma.store_wait(pendings=0)

# config = {"BLOCK_K": 32, "BLOCK_M": 64, "BLOCK_N": 256, "arch": "sm_90", "dtype": "bf16", "num_buffers": 4, "num_warps": 8, "trans_b": 0}
# arch = sm_90


// ===== COMPILED SASS (sm_90a) =====

	.target	sm_90a

	.elftype	@"ET_EXEC"


//--------------------- .note.nv.tkinfo           --------------------------
	.section	.note.nv.tkinfo,"",@"SHT_NOTE"
	.sectionflags	@"SHF_NOTE_NV_TKINFO"
	.tkinfo
        /*0018*/ 	.word	0x00000002
        /*0030*/ 	.string	""
        /*0030*/ 	.string	"ptxas"
        /*0030*/ 	.string	"Cuda compilation tools, release 13.0, V13.0.88"
        /*0030*/ 	.string	"Build cuda_13.0.r13.0/compiler.36424714_0"
        /*0030*/ 	.string	"-v  -suppress-debug-info  -lineinfo  -arch sm_90a "



//--------------------- .note.nv.cuinfo           --------------------------
	.section	.note.nv.cuinfo,"",@"SHT_NOTE"
	.sectionflags	@"SHF_NOTE_NV_CUINFO"
        /*0018*/ 	.short	0x0002
        /*001a*/ 	.short	0x005a
        /*001c*/ 	.short	0x0082
	.zero		2


//--------------------- .nv.info                  --------------------------
	.section	.nv.info,"",@"SHT_CUDA_INFO"
	.align	4


	//----- nvinfo : EIATTR_REGCOUNT
	.align		4
        /*0000*/ 	.byte	0x04, 0x2f
        /*0002*/ 	.short	(.L_1 - .L_0)
	.align		4
.L_0:
        /*0004*/ 	.word	index@(gluon_wgmma)
        /*0008*/ 	.word	0x0000005a


	//----- nvinfo : EIATTR_FRAME_SIZE
	.align		4
.L_1:
        /*000c*/ 	.byte	0x04, 0x11
        /*000e*/ 	.short	(.L_3 - .L_2)
	.align		4
.L_2:
        /*0010*/ 	.word	index@(gluon_wgmma)
        /*0014*/ 	.word	0x00000000


	//----- nvinfo : EIATTR_MIN_STACK_SIZE
	.align		4
.L_3:
        /*0018*/ 	.byte	0x04, 0x12
        /*001a*/ 	.short	(.L_5 - .L_4)
	.align		4
.L_4:
        /*001c*/ 	.word	index@(gluon_wgmma)
        /*0020*/ 	.word	0x00000000
.L_5:


//--------------------- .nv.compat                --------------------------
	.section	.nv.compat,"",@"SHT_CUDA_COMPAT_INFO"
	.align	4
        /*0000*/ 	.byte	0x02, 0x09, 0x01, 0x00, 0x02, 0x02, 0x04, 0x00, 0x02, 0x05, 0x05, 0x00, 0x03, 0x07, 0x01, 0x01
        /*0010*/ 	.byte	0x02, 0x03, 0x03, 0x00, 0x02, 0x06, 0x01, 0x00, 0x04, 0x0b, 0x08, 0x00, 0x00, 0x00, 0x00, 0x00
        /*0020*/ 	.byte	0x00, 0x00, 0x00, 0x00


//--------------------- .nv.info.gluon_wgmma      --------------------------
	.section	.nv.info.gluon_wgmma,"",@"SHT_CUDA_INFO"
	.sectionflags	@""
	.align	4


	//----- nvinfo : EIATTR_CUDA_API_VERSION
	.align		4
        /*0000*/ 	.byte	0x04, 0x37
        /*0002*/ 	.short	(.L_7 - .L_6)
.L_6:
        /*0004*/ 	.word	0x00000082


	//----- nvinfo : EIATTR_KPARAM_INFO
	.align		4
.L_7:
        /*0008*/ 	.byte	0x04, 0x17
        /*000a*/ 	.short	(.L_9 - .L_8)
.L_8:
        /*000c*/ 	.word	0x00000000
        /*0010*/ 	.short	0x000a
        /*0012*/ 	.short	0x0048
        /*0014*/ 	.byte	0x00, 0xf4, 0x21, 0x00


	//----- nvinfo : EIATTR_KPARAM_INFO
	.align		4
.L_9:
        /*0018*/ 	.byte	0x04, 0x17
        /*001a*/ 	.short	(.L_11 - .L_10)
.L_10:
        /*001c*/ 	.word	0x00000000
        /*0020*/ 	.short	0x0009
        /*0022*/ 	.short	0x0040
        /*0024*/ 	.byte	0x00, 0xf4, 0x21, 0x00


	//----- nvinfo : EIATTR_KPARAM_INFO
	.align		4
.L_11:
        /*0028*/ 	.byte	0x04, 0x17
        /*002a*/ 	.short	(.L_13 - .L_12)
.L_12:
        /*002c*/ 	.word	0x00000000
        /*0030*/ 	.short	0x0008
        /*0032*/ 	.short	0x0038
        /*0034*/ 	.byte	0x00, 0xf0, 0x21, 0x00


	//----- nvinfo : EIATTR_KPARAM_INFO
	.align		4
.L_13:
        /*0038*/ 	.byte	0x04, 0x17
        /*003a*/ 	.short	(.L_15 - .L_14)
.L_14:
        /*003c*/ 	.word	0x00000000
        /*0040*/ 	.short	0x0007
        /*0042*/ 	.short	0x0030
        /*0044*/ 	.byte	0x00, 0xf0, 0x21, 0x00


	//----- nvinfo : EIATTR_KPARAM_INFO
	.align		4
.L_15:
        /*0048*/ 	.byte	0x04, 0x17
        /*004a*/ 	.short	(.L_17 - .L_16)
.L_16:
        /*004c*/ 	.word	0x00000000
        /*0050*/ 	.short	0x0006
        /*0052*/ 	.short	0x0028
        /*0054*/ 	.byte	0x00, 0xf0, 0x21, 0x00


	//----- nvinfo : EIATTR_KPARAM_INFO
	.align		4
.L_17:
        /*0058*/ 	.byte	0x04, 0x17
        /*005a*/ 	.short	(.L_19 - .L_18)
.L_18:
        /*005c*/ 	.word	0x00000000
        /*0060*/ 	.short	0x0005
        /*0062*/ 	.short	0x0020
        /*0064*/ 	.byte	0x00, 0xf0, 0x11, 0x00


	//----- nvinfo : EIATTR_KPARAM_INFO
	.align		4
.L_19:
        /*0068*/ 	.byte	0x04, 0x17
        /*006a*/ 	.short	(.L_21 - .L_20)
.L_20:
        /*006c*/ 	.word	0x00000000
        /*0070*/ 	.short	0x0004
        /*0072*/ 	.short	0x001c
        /*0074*/ 	.byte	0x00, 0xf0, 0x11, 0x00


	//----- nvinfo : EIATTR_KPARAM_INFO
	.align		4
.L_21:
        /*0078*/ 	.byte	0x04, 0x17
        /*007a*/ 	.short	(.L_23 - .L_22)
.L_22:
        /*007c*/ 	.word	0x00000000
        /*0080*/ 	.short	0x0003
        /*0082*/ 	.short	0x0018
        /*0084*/ 	.byte	0x00, 0xf0, 0x11, 0x00


	//----- nvinfo : EIATTR_KPARAM_INFO
	.align		4
.L_23:
        /*0088*/ 	.byte	0x04, 0x17
        /*008a*/ 	.short	(.L_25 - .L_24)
.L_24:
        /*008c*/ 	.word	0x00000000
        /*0090*/ 	.short	0x0002
        /*0092*/ 	.short	0x0010
        /*0094*/ 	.byte	0x00, 0xf4, 0x21, 0x00


	//----- nvinfo : EIATTR_KPARAM_INFO
	.align		4
.L_25:
        /*0098*/ 	.byte	0x04, 0x17
        /*009a*/ 	.short	(.L_27 - .L_26)
.L_26:
        /*009c*/ 	.word	0x00000000
        /*00a0*/ 	.short	0x0001
        /*00a2*/ 	.short	0x0008
        /*00a4*/ 	.byte	0x00, 0xf4, 0x21, 0x00


	//----- nvinfo : EIATTR_KPARAM_INFO
	.align		4
.L_27:
        /*00a8*/ 	.byte	0x04, 0x17
        /*00aa*/ 	.short	(.L_29 - .L_28)
.L_28:
        /*00ac*/ 	.word	0x00000000
        /*00b0*/ 	.short	0x0000
        /*00b2*/ 	.short	0x0000
        /*00b4*/ 	.byte	0x00, 0xf4, 0x21, 0x00


	//----- nvinfo : EIATTR_SPARSE_MMA_MASK
	.align		4
.L_29:
        /*00b8*/ 	.byte	0x03, 0x50
        /*00ba*/ 	.short	0x0000


	//----- nvinfo : EIATTR_MAXREG_COUNT
	.align		4
        /*00bc*/ 	.byte	0x03, 0x1b
        /*00be*/ 	.short	0x00ff


	//----- nvinfo : EIATTR_NUM_BARRIERS
	.align		4
        /*00c0*/ 	.byte	0x02, 0x4c
        /*00c2*/ 	.byte	0x01
	.zero		1


	//----- nvinfo : EIATTR_MERCURY_ISA_VERSION
	.align		4
        /*00c4*/ 	.byte	0x03, 0x5f
        /*00c6*/ 	.short	0x0101


	//----- nvinfo : EIATTR_INT_WARP_WIDE_INSTR_OFFSETS
	.align		4
        /*00c8*/ 	.byte	0x04, 0x31
        /*00ca*/ 	.short	(.L_31 - .L_30)


	//   ....[0]....
.L_30:
        /*00cc*/ 	.word	0x00001300


	//   ....[1]....
        /*00d0*/ 	.word	0x00001320


	//   ....[2]....
        /*00d4*/ 	.word	0x00001330


	//   ....[3]....
        /*00d8*/ 	.word	0x00001340


	//   ....[4]....
        /*00dc*/ 	.word	0x00001450


	//   ....[5]....
        /*00e0*/ 	.word	0x00001980


	//   ....[6]....
        /*00e4*/ 	.word	0x00001990


	//   ....[7]....
        /*00e8*/ 	.word	0x000019c0


	//   ....[8]....
        /*00ec*/ 	.word	0x00001a30


	//   ....[9]....
        /*00f0*/ 	.word	0x000020c0


	//   ....[10]....
        /*00f4*/ 	.word	0x000020d0


	//----- nvinfo : EIATTR_COOP_GROUP_MASK_REGIDS
	.align		4
.L_31:
        /*00f8*/ 	.byte	0x04, 0x29
        /*00fa*/ 	.short	(.L_33 - .L_32)


	//   ....[0]....
.L_32:
        /*00fc*/ 	.word	0xffffffff


	//   ....[1]....
        /*0100*/ 	.word	0xffffffff


	//   ....[2]....
        /*0104*/ 	.word	0xffffffff


	//----- nvinfo : EIATTR_COOP_GROUP_INSTR_OFFSETS
	.align		4
.L_33:
        /*0108*/ 	.byte	0x04, 0x28
        /*010a*/ 	.short	(.L_35 - .L_34)


	//   ....[0]....
.L_34:
        /*010c*/ 	.word	0x00000150


	//   ....[1]....
        /*0110*/ 	.word	0x00000720


	//   ....[2]....
        /*0114*/ 	.word	0x00000cd0


	//----- nvinfo : EIATTR_MBARRIER_INSTR_OFFSETS
	.align		4
.L_35:
        /*0118*/ 	.byte	0x04, 0x39
        /*011a*/ 	.short	(.L_37 - .L_36)


	//   ....[0]....
.L_36:
        /*011c*/ 	.word	0x000014b0
        /*0120*/ 	.word	0x000000ff
        /*0124*/ 	.word	0x00014000
        /*0128*/ 	.short	0x0100
        /*012a*/ 	.byte	0x05
	.zero		1


	//   ....[1]....
        /*012c*/ 	.word	0x00001620
        /*0130*/ 	.word	0x000000ff
        /*0134*/ 	.word	0x00014008
        /*0138*/ 	.short	0x0100
        /*013a*/ 	.byte	0x05
	.zero		1


	//   ....[2]....
        /*013c*/ 	.word	0x00001650
        /*0140*/ 	.word	0x000000ff
        /*0144*/ 	.word	0x00014010
        /*0148*/ 	.short	0x0100
        /*014a*/ 	.byte	0x05
	.zero		1


	//   ....[3]....
        /*014c*/ 	.word	0x00001670
        /*0150*/ 	.word	0x000000ff
        /*0154*/ 	.word	0x00014018
        /*0158*/ 	.short	0x0100
        /*015a*/ 	.byte	0x05
	.zero		1


	//   ....[4]....
        /*015c*/ 	.word	0x00001ac0
        /*0160*/ 	.word	0x000000ff
        /*0164*/ 	.word	0x00014000
        /*0168*/ 	.short	0x010a
        /*016a*/ 	.byte	0x0f
	.zero		1


	//   ....[5]....
        /*016c*/ 	.word	0x00001e20
        /*0170*/ 	.word	0x000000ff
        /*0174*/ 	.word	0x00014000
        /*0178*/ 	.short	0x0108
        /*017a*/ 	.byte	0x05
	.zero		1


	//   ....[6]....
        /*017c*/ 	.word	0x00001f40
        /*0180*/ 	.word	0x000000ff
        /*0184*/ 	.word	0x00014008
        /*0188*/ 	.short	0x0108
        /*018a*/ 	.byte	0x05
	.zero		1


	//   ....[7]....
        /*018c*/ 	.word	0x00002020
        /*0190*/ 	.word	0x000000ff
        /*0194*/ 	.word	0x00014010
        /*0198*/ 	.short	0x0108
        /*019a*/ 	.byte	0x05
	.zero		1


	//   ....[8]....
        /*019c*/ 	.word	0x000020a0
        /*01a0*/ 	.word	0x000000ff
        /*01a4*/ 	.word	0x00014018
        /*01a8*/ 	.short	0x0108
        /*01aa*/ 	.byte	0x05
	.zero		1


	//   ....[9]....
        /*01ac*/ 	.word	0x000021f0
        /*01b0*/ 	.word	0x000000ff
        /*01b4*/ 	.word	0x00014000
        /*01b8*/ 	.short	0x010a
        /*01ba*/ 	.byte	0x0f
	.zero		1


	//----- nvinfo : EIATTR_NUM_MBARRIERS
	.align		4
.L_37:
        /*01bc*/ 	.byte	0x03, 0x38
        /*01be*/ 	.short	0x0004


	//----- nvinfo : EIATTR_EXIT_INSTR_OFFSETS
	.align		4
        /*01c0*/ 	.byte	0x04, 0x1c
        /*01c2*/ 	.short	(.L_39 - .L_38)


	//   ....[0]....
.L_38:
        /*01c4*/ 	.word	0x000021e0


	//----- nvinfo : EIATTR_REQNTID
	.align		4
.L_39:
        /*01c8*/ 	.byte	0x04, 0x10
        /*01ca*/ 	.short	(.L_41 - .L_40)
.L_40:
        /*01cc*/ 	.word	0x00000100
        /*01d0*/ 	.word	0x00000001
        /*01d4*/ 	.word	0x00000001


	//----- nvinfo : EIATTR_CRS_STACK_SIZE
	.align		4
.L_41:
        /*01d8*/ 	.byte	0x04, 0x1e
        /*01da*/ 	.short	(.L_43 - .L_42)
.L_42:
        /*01dc*/ 	.word	0x00000000


	//----- nvinfo : EIATTR_CBANK_PARAM_SIZE
	.align		4
.L_43:
        /*01e0*/ 	.byte	0x03, 0x19
        /*01e2*/ 	.short	0x0050


	//----- nvinfo : EIATTR_PARAM_CBANK
	.align		4
        /*01e4*/ 	.byte	0x04, 0x0a
        /*01e6*/ 	.short	(.L_45 - .L_44)
	.align		4
.L_44:
        /*01e8*/ 	.word	index@(.nv.constant0.gluon_wgmma)
        /*01ec*/ 	.short	0x0210
        /*01ee*/ 	.short	0x0050


	//----- nvinfo : EIATTR_SW_WAR
	.align		4
.L_45:
        /*01f0*/ 	.byte	0x04, 0x36
        /*01f2*/ 	.short	(.L_47 - .L_46)
.L_46:
        /*01f4*/ 	.word	0x00000008
.L_47:


//--------------------- .nv.callgraph             --------------------------
	.section	.nv.callgraph,"",@"SHT_CUDA_CALLGRAPH"
	.align	4
	.sectionentsize	8
	.align		4
        /*0000*/ 	.word	0x00000000
	.align		4
        /*0004*/ 	.word	0xffffffff
	.align		4
        /*0008*/ 	.word	0x00000000
	.align		4
        /*000c*/ 	.word	0xfffffffe
	.align		4
        /*0010*/ 	.word	0x00000000
	.align		4
        /*0014*/ 	.word	0xfffffffd
	.align		4
        /*0018*/ 	.word	0x00000000
	.align		4
        /*001c*/ 	.word	0xfffffffc


//--------------------- .text.gluon_wgmma         --------------------------
	.section	.text.gluon_wgmma,"ax",@progbits
	.align	128
        .global         gluon_wgmma
        .type           gluon_wgmma,@function
        .size           gluon_wgmma,(.L_x_52 - gluon_wgmma)
        .other          gluon_wgmma,@"STO_CUDA_ENTRY STV_DEFAULT"
gluon_wgmma:
.text.gluon_wgmma:
[----:B------:R-:W-:Y:S01]  /*0000*/  LDC R1, c[0x0][0x28] ;  /* 0x00000a00ff017b82 */ /* 0x000fe20000000800 */
[----:B------:R-:W1:Y:S07]  /*0010*/  S2R R0, SR_TID.X ;  /* 0x0000000000007919 */ /* 0x000e6e0000002100 */
[----:B------:R-:W2:Y:S01]  /*0020*/  S2UR UR4, SR_CgaCtaId ;  /* 0x00000000000479c3 */ /* 0x000ea20000008800 */
[----:B------:R-:W-:Y:S01]  /*0030*/  UMOV UR5, 0x400 ;  /* 0x0000040000057882 */ /* 0x000fe20000000000 */
[----:B------:R-:W-:Y:S01]  /*0040*/  ULDC UR7, c[0x0][0xc] ;  /* 0x0000030000077ab9 */ /* 0x000fe20000000800 */
[----:B------:R-:W-:Y:S01]  /*0050*/  ULDC.64 UR20, c[0x0][0x250] ;  /* 0x0000940000147ab9 */ /* 0x000fe20000000a00 */
[----:B------:R-:W-:Y:S04]  /*0060*/  BSSY B0, `(.L_x_0) ;  /* 0x000001e000007945 */ /* 0x000fe80003800000 */
[----:B------:R-:W3:Y:S08]  /*0070*/  LDC R4, c[0x0][0x228] ;  /* 0x00008a00ff047b82 */ /* 0x000ef00000000800 */
[----:B------:R-:W4:Y:S08]  /*0080*/  LDC R15, c[0x0][0x230] ;  /* 0x00008c00ff0f7b82 */ /* 0x000f300000000800 */
[----:B------:R-:W-:Y:S01]  /*0090*/  S2UR UR28, SR_CTAID.Y ;  /* 0x00000000001c79c3 */ /* 0x000fe20000002600 */
[----:B--2---:R-:W-:-:S03]  /*00a0*/  ULEA UR5, UR4, UR5, 0x18 ;  /* 0x0000000504057291 */ /* 0x004fc6000f8ec03f */
[----:B------:R-:W-:Y:S01]  /*00b0*/  ULDC UR4, c[0x0][0x10] ;  /* 0x0000040000047ab9 */ /* 0x000fe20000000800 */
[----:B-1----:R-:W-:-:S03]  /*00c0*/  LOP3.LUT R6, R0, 0xff, RZ, 0xc0, !PT ;  /* 0x000000ff00067812 */ /* 0x002fc600078ec0ff */
[----:B------:R-:W1:Y:S01]  /*00d0*/  S2UR UR6, SR_CTAID.Z ;  /* 0x00000000000679c3 */ /* 0x000e620000002700 */
[----:B---3--:R-:W-:Y:S01]  /*00e0*/  VIADD R4, R4, 0xffffffff ;  /* 0xffffffff04047836 */ /* 0x008fe20000000000 */
[C---:B------:R-:W-:Y:S02]  /*00f0*/  ISETP.GE.U32.AND P0, PT, R6.reuse, 0x20, PT ;  /* 0x000000200600780c */ /* 0x040fe40003f06070 */
[C---:B------:R-:W-:Y:S02]  /*0100*/  ISETP.NE.U32.AND P2, PT, R6.reuse, RZ, PT ;  /* 0x000000ff0600720c */ /* 0x040fe40003f45070 */
[----:B------:R-:W-:Y:S02]  /*0110*/  LEA R14, R6, UR5, 0x2 ;  /* 0x00000005060e7c11 */ /* 0x000fe4000f8e10ff */
[----:B------:R-:W2:Y:S01]  /*0120*/  S2UR UR29, SR_CTAID.X ;  /* 0x00000000001d79c3 */ /* 0x000ea20000002500 */
[----:B----4-:R-:W-:-:S06]  /*0130*/  VIADD R12, R15, 0xffffffff ;  /* 0xffffffff0f0c7836 */ /* 0x010fcc0000000000 */
[----:B------:R3:W-:Y:S01]  /*0140*/  @!P0 STS [R14], RZ ;  /* 0x000000ff0e008388 */ /* 0x0007e20000000800 */
[----:B------:R-:W-:-:S03]  /*0150*/  NOP ;  /* 0x0000000000007918 */ /* 0x000fc60000000000 */
[----:B------:R3:W-:Y:S01]  /*0160*/  @!P2 STS [UR5+0x24], R4 ;  /* 0x00002404ff00a988 */ /* 0x0007e20008000805 */
[----:B-1----:R-:W-:-:S03]  /*0170*/  UIMAD UR4, UR6, UR4, UR28 ;  /* 0x00000004060472a4 */ /* 0x002fc6000f8e021c */
[----:B------:R3:W-:Y:S01]  /*0180*/  @!P2 STS [UR5+0x20], R12 ;  /* 0x0000200cff00a988 */ /* 0x0007e20008000805 */
[----:B--2---:R-:W-:-:S04]  /*0190*/  UIMAD UR4, UR4, UR7, UR29 ;  /* 0x00000007040472a4 */ /* 0x004fc8000f8e021d */
[----:B------:R-:W-:-:S04]  /*01a0*/  UIMAD UR4, UR4, 0x180, URZ ;  /* 0x00000180040478a4 */ /* 0x000fc8000f8e023f */
[----:B------:R-:W-:-:S04]  /*01b0*/  UIADD3 UR16, UP0, UR4, UR20, URZ ;  /* 0x0000001404107290 */ /* 0x000fc8000ff1e03f */
[----:B------:R-:W-:Y:S01]  /*01c0*/  ULEA.HI.X.SX32 UR17, UR4, UR21, 0x1, UP0 ;  /* 0x0000001504117291 */ /* 0x000fe200080f0e3f */
[----:B---3--:R-:W-:Y:S11]  /*01d0*/  @P2 BRA `(.L_x_1) ;  /* 0x0000000000182947 */ /* 0x008ff60003800000 */
[----:B------:R-:W1:Y:S01]  /*01e0*/  LDS R2, [UR5+0x8] ;  /* 0x00000805ff027984 */ /* 0x000e620008000800 */
[----:B------:R-:W2:Y:S01]  /*01f0*/  LDC.64 R8, c[0x0][0x210] ;  /* 0x00008400ff087b82 */ /* 0x000ea20000000a00 */
[----:B------:R-:W-:Y:S02]  /*0200*/  IMAD.MOV.U32 R3, RZ, RZ, 0x70 ;  /* 0x00000070ff037424 */ /* 0x000fe400078e00ff */
[----:B--2---:R2:W-:Y:S03]  /*0210*/  STS.64 [UR5], R8 ;  /* 0x00000008ff007988 */ /* 0x0045e60008000a05 */
[----:B-1----:R-:W-:-:S05]  /*0220*/  LOP3.LUT R2, R2, 0x10, R3, 0xd8, !PT ;  /* 0x0000001002027812 */ /* 0x002fca00078ed803 */
[----:B------:R2:W-:Y:S02]  /*0230*/  STS [UR5+0x8], R2 ;  /* 0x00000802ff007988 */ /* 0x0005e40008000805 */
.L_x_1:
[----:B------:R-:W-:Y:S05]  /*0240*/  BSYNC B0 ;  /* 0x0000000000007941 */ /* 0x000fea0003800000 */
.L_x_0:
[----:B------:R-:W-:Y:S04]  /*0250*/  BSSY B0, `(.L_x_2) ;  /* 0x000000a000007945 */ /* 0x000fe80003800000 */
[----:B------:R-:W-:Y:S05]  /*0260*/  @P2 BRA `(.L_x_3) ;  /* 0x0000000000202947 */ /* 0x000fea0003800000 */
[----:B--2---:R-:W1:Y:S01]  /*0270*/  LDS R2, [UR5+0x34] ;  /* 0x00003405ff027984 */ /* 0x004e620008000800 */
[----:B------:R-:W-:Y:S02]  /*0280*/  IMAD.MOV.U32 R3, RZ, RZ, 0x1f000000 ;  /* 0x1f000000ff037424 */ /* 0x000fe400078e00ff */
[----:B------:R-:W-:Y:S01]  /*0290*/  @!P2 IMAD.MOV.U32 R5, RZ, RZ, 0x3f ;  /* 0x0000003fff05a424 */ /* 0x000fe200078e00ff */
[----:B------:R-:W2:Y:S02]  /*02a0*/  @!P2 LDS R8, [UR5+0x38] ;  /* 0x00003805ff08a984 */ /* 0x000ea40008000800 */
[----:B-1----:R-:W-:Y:S02]  /*02b0*/  LOP3.LUT R2, R2, 0xff000000, R3, 0xb8, !PT ;  /* 0xff00000002027812 */ /* 0x002fe400078eb803 */
[----:B--2---:R-:W-:-:S03]  /*02c0*/  @!P2 LOP3.LUT R3, R8, 0xff, R5, 0xb8, !PT ;  /* 0x000000ff0803a812 */ /* 0x004fc600078eb805 */
[----:B------:R1:W-:Y:S04]  /*02d0*/  STS [UR5+0x34], R2 ;  /* 0x00003402ff007988 */ /* 0x0003e80008000805 */
[----:B------:R1:W-:Y:S02]  /*02e0*/  @!P2 STS [UR5+0x38], R3 ;  /* 0x00003803ff00a988 */ /* 0x0003e40008000805 */
.L_x_3:
[----:B------:R-:W-:Y:S05]  /*02f0*/  BSYNC B0 ;  /* 0x0000000000007941 */ /* 0x000fea0003800000 */
.L_x_2:
[----:B------:R-:W-:Y:S04]  /*0300*/  BSSY B0, `(.L_x_4) ;  /* 0x000000e000007945 */ /* 0x000fe80003800000 */
[----:B------:R-:W-:Y:S05]  /*0310*/  @P2 BRA `(.L_x_5) ;  /* 0x0000000000302947 */ /* 0x000fea0003800000 */
[----:B-1----:R-:W1:Y:S01]  /*0320*/  LDS R3, [UR5+0x34] ;  /* 0x00003405ff037984 */ /* 0x002e620008000800 */
[----:B------:R-:W3:Y:S03]  /*0330*/  LDC.64 R10, c[0x0][0x238] ;  /* 0x00008e00ff0a7b82 */ /* 0x000ee60000000a00 */
[----:B--2---:R-:W2:Y:S01]  /*0340*/  LDS R2, [UR5+0x1c] ;  /* 0x00001c05ff027984 */ /* 0x004ea20008000800 */
[C---:B---3--:R-:W-:Y:S01]  /*0350*/  SHF.L.U64.HI R8, R10.reuse, 0x1, R11 ;  /* 0x000000010a087819 */ /* 0x048fe2000001020b */
[----:B------:R-:W-:-:S03]  /*0360*/  IMAD.SHL.U32 R5, R10, 0x2, RZ ;  /* 0x000000020a057824 */ /* 0x000fc600078e00ff */
[--C-:B------:R-:W-:Y:S02]  /*0370*/  SHF.R.U32.HI R7, RZ, 0x4, R8.reuse ;  /* 0x00000004ff077819 */ /* 0x100fe40000011608 */
[----:B------:R-:W-:-:S05]  /*0380*/  SHF.R.U64 R5, R5, 0x4, R8 ;  /* 0x0000000405057819 */ /* 0x000fca0000001208 */
[----:B------:R3:W-:Y:S01]  /*0390*/  STS [UR5+0xc], R5 ;  /* 0x00000c05ff007988 */ /* 0x0007e20008000805 */
[----:B-1----:R-:W-:Y:S02]  /*03a0*/  LOP3.LUT R3, R3, 0x7, RZ, 0xb8, !PT ;  /* 0x0000000703037812 */ /* 0x002fe400078eb8ff */
[----:B--2---:R-:W-:-:S03]  /*03b0*/  LOP3.LUT R2, R2, 0xf, R7, 0xb8, !PT ;  /* 0x0000000f02027812 */ /* 0x004fc600078eb807 */
[----:B------:R3:W-:Y:S04]  /*03c0*/  STS [UR5+0x34], R3 ;  /* 0x00003403ff007988 */ /* 0x0007e80008000805 */
[----:B------:R3:W-:Y:S02]  /*03d0*/  STS [UR5+0x1c], R2 ;  /* 0x00001c02ff007988 */ /* 0x0007e40008000805 */
.L_x_5:
[----:B------:R-:W-:Y:S05]  /*03e0*/  BSYNC B0 ;  /* 0x0000000000007941 */ /* 0x000fea0003800000 */
.L_x_4:
[----:B------:R-:W-:Y:S04]  /*03f0*/  BSSY B1, `(.L_x_6) ;  /* 0x000001b000017945 */ /* 0x000fe80003800000 */
[----:B------:R-:W-:Y:S01]  /*0400*/  BSSY B0, `(.L_x_7) ;  /* 0x0000016000007945 */ /* 0x000fe20003800000 */
[----:B------:R-:W-:-:S03]  /*0410*/  IMAD.MOV.U32 R10, RZ, RZ, RZ ;  /* 0x000000ffff0a7224 */ /* 0x000fc600078e00ff */
[----:B------:R-:W-:Y:S05]  /*0420*/  @P2 BRA `(.L_x_8) ;  /* 0x0000000000202947 */ /* 0x000fea0003800000 */
[----:B-123--:R-:W1:Y:S02]  /*0430*/  LDS R2, [UR5+0x34] ;  /* 0x00003405ff027984 */ /* 0x00ee640008000800 */
[----:B-1----:R-:W-:-:S05]  /*0440*/  LOP3.LUT R2, R2, 0x38, RZ, 0xb8, !PT ;  /* 0x0000003802027812 */ /* 0x002fca00078eb8ff */
[----:B------:R1:W-:Y:S01]  /*0450*/  STS [UR5+0x34], R2 ;  /* 0x00003402ff007988 */ /* 0x0003e20008000805 */
[----:B------:R-:W-:Y:S05]  /*0460*/  @P2 BRA `(.L_x_9) ;  /* 0x0000000000202947 */ /* 0x000fea0003800000 */
[----:B-1----:R-:W1:Y:S01]  /*0470*/  LDS R2, [UR5+0x8] ;  /* 0x00000805ff027984 */ /* 0x002e620008000800 */
[----:B------:R-:W-:-:S05]  /*0480*/  IMAD.MOV.U32 R3, RZ, RZ, 0x780 ;  /* 0x00000780ff037424 */ /* 0x000fca00078e00ff */
[----:B-1----:R-:W-:-:S05]  /*0490*/  LOP3.LUT R2, R2, 0x500, R3, 0xd8, !PT ;  /* 0x0000050002027812 */ /* 0x002fca00078ed803 */
[----:B------:R4:W-:Y:S02]  /*04a0*/  STS [UR5+0x8], R2 ;  /* 0x00000802ff007988 */ /* 0x0009e40008000805 */
.L_x_8:
[----:B------:R-:W-:Y:S05]  /*04b0*/  @P2 BRA `(.L_x_10) ;  /* 0x0000000000282947 */ /* 0x000fea0003800000 */
[----:B-1234-:R-:W1:Y:S02]  /*04c0*/  LDS R2, [UR5+0x8] ;  /* 0x00000805ff027984 */ /* 0x01ee640008000800 */
[----:B-1----:R-:W-:-:S05]  /*04d0*/  LOP3.LUT R2, R2, 0x1800, RZ, 0xb8, !PT ;  /* 0x0000180002027812 */ /* 0x002fca00078eb8ff */
[----:B------:R2:W-:Y:S02]  /*04e0*/  STS [UR5+0x8], R2 ;  /* 0x00000802ff007988 */ /* 0x0005e40008000805 */
.L_x_9:
[----:B------:R-:W-:Y:S05]  /*04f0*/  @P2 BREAK B0 ;  /* 0x0000000000002942 */ /* 0x000fea0003800000 */
[----:B------:R-:W-:Y:S05]  /*0500*/  @P2 BRA `(.L_x_11) ;  /* 0x0000000000242947 */ /* 0x000fea0003800000 */
[----:B------:R-:W3:Y:S01]  /*0510*/  LDS R3, [UR5+0x8] ;  /* 0x00000805ff037984 */ /* 0x000ee20008000800 */
[----:B-12---:R-:W-:-:S05]  /*0520*/  IMAD.MOV.U32 R2, RZ, RZ, 0x6000 ;  /* 0x00006000ff027424 */ /* 0x006fca00078e00ff */
[----:B---3--:R-:W-:-:S04]  /*0530*/  LOP3.LUT R2, R3, 0x4000, R2, 0xd8, !PT ;  /* 0x0000400003027812 */ /* 0x008fc800078ed802 */
[----:B------:R-:W-:-:S05]  /*0540*/  LOP3.LUT R2, R2, 0x400000, RZ, 0xb8, !PT ;  /* 0x0040000002027812 */ /* 0x000fca00078eb8ff */
[----:B------:R5:W-:Y:S02]  /*0550*/  STS [UR5+0x8], R2 ;  /* 0x00000802ff007988 */ /* 0x000be40008000805 */
.L_x_10:
[----:B------:R-:W-:Y:S05]  /*0560*/  BSYNC B0 ;  /* 0x0000000000007941 */ /* 0x000fea0003800000 */
.L_x_7:
[----:B-12345:R-:W1:Y:S02]  /*0570*/  @!P2 LDS R2, [UR5+0x8] ;  /* 0x00000805ff02a984 */ /* 0x03ee640008000800 */
[----:B-1----:R-:W-:-:S05]  /*0580*/  @!P2 LOP3.LUT R2, R2, 0x8000, RZ, 0xb8, !PT ;  /* 0x000080000202a812 */ /* 0x002fca00078eb8ff */
[----:B------:R3:W-:Y:S02]  /*0590*/  @!P2 STS [UR5+0x8], R2 ;  /* 0x00000802ff00a988 */ /* 0x0007e40008000805 */
.L_x_11:
[----:B------:R-:W-:Y:S05]  /*05a0*/  BSYNC B1 ;  /* 0x0000000000017941 */ /* 0x000fea0003800000 */
.L_x_6:
[----:B------:R-:W-:Y:S05]  /*05b0*/  WARPSYNC.ALL ;  /* 0x0000000000007948 */ /* 0x000fea0003800000 */
[----:B------:R-:W4:Y:S02]  /*05c0*/  LDC R5, c[0x0][0x22c] ;  /* 0x00008b00ff057b82 */ /* 0x000f240000000800 */
[----:B----4-:R-:W-:Y:S01]  /*05d0*/  VIADD R5, R5, 0xffffffff ;  /* 0xffffffff05057836 */ /* 0x010fe20000000000 */
[----:B------:R-:W-:Y:S06]  /*05e0*/  @P0 BRA `(.L_x_12) ;  /* 0x0000000000280947 */ /* 0x000fec0003800000 */
[----:B-123--:R-:W1:Y:S01]  /*05f0*/  S2R R2, SR_LANEID ;  /* 0x0000000000027919 */ /* 0x00ee620000000000 */
[----:B------:R-:W-:Y:S05]  /*0600*/  WARPSYNC.ALL ;  /* 0x0000000000007948 */ /* 0x000fea0003800000 */
[----:B-1----:R-:W-:-:S05]  /*0610*/  IMAD.SHL.U32 R7, R2, 0x4, RZ ;  /* 0x0000000402077824 */ /* 0x002fca00078e00ff */
[----:B------:R-:W1:Y:S01]  /*0620*/  LDS R9, [R7+UR5] ;  /* 0x0000000507097984 */ /* 0x000e620008000800 */
[----:B------:R-:W-:-:S05]  /*0630*/  IADD3 R2, P1, R7, UR16, RZ ;  /* 0x0000001007027c10 */ /* 0x000fca000ff3e0ff */
[----:B------:R-:W-:-:S05]  /*0640*/  IMAD.X R3, RZ, RZ, UR17, P1 ;  /* 0x00000011ff037e24 */ /* 0x000fca00088e06ff */
[----:B-1----:R4:W5:Y:S01]  /*0650*/  ATOMG.E.EXCH.STRONG.GPU PT, RZ, [R2], R9 ;  /* 0x0000000902ff73a8 */ /* 0x00296200041ee100 */
[----:B------:R-:W-:-:S04]  /*0660*/  DEPBAR {5,4,3,2,1,0} ;  /* 0x0000003f0000791a */ /* 0x000fc80000000000 */
[----:B------:R4:W-:Y:S01]  /*0670*/  UTMACCTL.IV [UR16] ;  /* 0x00000000100079b9 */ /* 0x0009e20008000000 */
[----:B------:R-:W-:Y:S01]  /*0680*/  NOP ;  /* 0x0000000000007918 */ /* 0x000fe20000000000 */
.L_x_12:
[----:B------:R-:W-:Y:S05]  /*0690*/  @P0 BRA `(.L_x_13) ;  /* 0x00000000000c0947 */ /* 0x000fea0003800000 */
[----:B------:R0:W-:Y:S01]  /*06a0*/  UTMACMDFLUSH ;  /* 0x00000000000079b7 */ /* 0x0001e20000000000 */
[----:B------:R-:W-:Y:S05]  /*06b0*/  @P0 BRA `(.L_x_13) ;  /* 0x0000000000040947 */ /* 0x000fea0003800000 */
[----:B------:R-:W-:-:S04]  /*06c0*/  DEPBAR.LE SB0, 0x0 ;  /* 0x000080000000791a */ /* 0x000fc80000000000 */
.L_x_13:
[----:B------:R-:W-:Y:S05]  /*06d0*/  WARPSYNC.ALL ;  /* 0x0000000000007948 */ /* 0x000fea0003800000 */
[----:B-----5:R-:W-:Y:S06]  /*06e0*/  BAR.SYNC.DEFER_BLOCKING 0x0 ;  /* 0x0000000000007b1d */ /* 0x020fec0000010000 */
[----:B------:R-:W-:Y:S02]  /*06f0*/  BSSY B1, `(.L_x_14) ;  /* 0x000000b000017945 */ /* 0x000fe40003800000 */
[----:B------:R-:W-:Y:S06]  /*0700*/  BAR.SYNC.DEFER_BLOCKING 0x0 ;  /* 0x0000000000007b1d */ /* 0x000fec0000010000 */
[----:B------:R5:W-:Y:S01]  /*0710*/  @!P0 STS [R14], RZ ;  /* 0x000000ff0e008388 */ /* 0x000be20000000800 */
[----:B------:R-:W-:Y:S01]  /*0720*/  NOP ;  /* 0x0000000000007918 */ /* 0x000fe20000000000 */
[----:B------:R-:W-:Y:S05]  /*0730*/  @P2 BRA `(.L_x_15) ;  /* 0x0000000000182947 */ /* 0x000fea0003800000 */
[----:B-1234-:R-:W1:Y:S01]  /*0740*/  LDS R2, [UR5+0x8] ;  /* 0x00000805ff027984 */ /* 0x01ee620008000800 */
[----:B------:R-:W2:Y:S01]  /*0750*/  LDC.64 R8, c[0x0][0x218] ;  /* 0x00008600ff087b82 */ /* 0x000ea20000000a00 */
[----:B------:R-:W-:Y:S02]  /*0760*/  IMAD.MOV.U32 R3, RZ, RZ, 0x70 ;  /* 0x00000070ff037424 */ /* 0x000fe400078e00ff */
[----:B--2---:R2:W-:Y:S03]  /*0770*/  STS.64 [UR5], R8 ;  /* 0x00000008ff007988 */ /* 0x0045e60008000a05 */
[----:B-1----:R-:W-:-:S05]  /*0780*/  LOP3.LUT R2, R2, 0x10, R3, 0xd8, !PT ;  /* 0x0000001002027812 */ /* 0x002fca00078ed803 */
[----:B------:R2:W-:Y:S02]  /*0790*/  STS [UR5+0x8], R2 ;  /* 0x00000802ff007988 */ /* 0x0005e40008000805 */
.L_x_15:
[----:B----4-:R-:W-:Y:S05]  /*07a0*/  BSYNC B1 ;  /* 0x0000000000017941 */ /* 0x010fea0003800000 */
.L_x_14:
[----:B------:R-:W-:Y:S04]  /*07b0*/  BSSY B1, `(.L_x_16) ;  /* 0x000000a000017945 */ /* 0x000fe80003800000 */
[----:B------:R-:W-:Y:S05]  /*07c0*/  @P2 BRA `(.L_x_17) ;  /* 0x0000000000202947 */ /* 0x000fea0003800000 */
[----:B-123--:R-:W1:Y:S01]  /*07d0*/  LDS R2, [UR5+0x34] ;  /* 0x00003405ff027984 */ /* 0x00ee620008000800 */
[----:B------:R-:W-:Y:S02]  /*07e0*/  IMAD.MOV.U32 R3, RZ, RZ, 0x3f000000 ;  /* 0x3f000000ff037424 */ /* 0x000fe400078e00ff */
[----:B------:R-:W-:Y:S01]  /*07f0*/  @!P2 IMAD.MOV.U32 R7, RZ, RZ, 0x1f ;  /* 0x0000001fff07a424 */ /* 0x000fe200078e00ff */
[----:B------:R-:W2:Y:S02]  /*0800*/  @!P2 LDS R8, [UR5+0x38] ;  /* 0x00003805ff08a984 */ /* 0x000ea40008000800 */
[----:B-1----:R-:W-:Y:S02]  /*0810*/  LOP3.LUT R2, R2, 0xff000000, R3, 0xb8, !PT ;  /* 0xff00000002027812 */ /* 0x002fe400078eb803 */
[----:B--2---:R-:W-:-:S03]  /*0820*/  @!P2 LOP3.LUT R3, R8, 0xff, R7, 0xb8, !PT ;  /* 0x000000ff0803a812 */ /* 0x004fc600078eb807 */
[----:B------:R4:W-:Y:S04]  /*0830*/  STS [UR5+0x34], R2 ;  /* 0x00003402ff007988 */ /* 0x0009e80008000805 */
[----:B------:R4:W-:Y:S02]  /*0840*/  @!P2 STS [UR5+0x38], R3 ;  /* 0x00003803ff00a988 */ /* 0x0009e40008000805 */
.L_x_17:
[----:B------:R-:W-:Y:S05]  /*0850*/  BSYNC B1 ;  /* 0x0000000000017941 */ /* 0x000fea0003800000 */
.L_x_16:
[----:B------:R-:W-:Y:S04]  /*0860*/  BSSY B1, `(.L_x_18) ;  /* 0x0000004000017945 */ /* 0x000fe80003800000 */
[----:B------:R-:W-:Y:S05]  /*0870*/  @P2 BRA `(.L_x_19) ;  /* 0x0000000000082947 */ /* 0x000fea0003800000 */
[----:B------:R1:W-:Y:S04]  /*0880*/  STS [UR5+0x24], R12 ;  /* 0x0000240cff007988 */ /* 0x0003e80008000805 */
[----:B------:R1:W-:Y:S02]  /*0890*/  STS [UR5+0x20], R5 ;  /* 0x00002005ff007988 */ /* 0x0003e40008000805 */
.L_x_19:
[----:B------:R-:W-:Y:S05]  /*08a0*/  BSYNC B1 ;  /* 0x0000000000017941 */ /* 0x000fea0003800000 */
.L_x_18:
[----:B------:R-:W-:Y:S04]  /*08b0*/  BSSY B1, `(.L_x_20) ;  /* 0x000000e000017945 */ /* 0x000fe80003800000 */
[----:B------:R-:W-:Y:S05]  /*08c0*/  @P2 BRA `(.L_x_21) ;  /* 0x0000000000302947 */ /* 0x000fea0003800000 */
[----:B----4-:R-:W4:Y:S01]  /*08d0*/  LDS R3, [UR5+0x34] ;  /* 0x00003405ff037984 */ /* 0x010f220008000800 */
[----:B-1----:R-:W1:Y:S03]  /*08e0*/  LDC.64 R12, c[0x0][0x240] ;  /* 0x00009000ff0c7b82 */ /* 0x002e660000000a00 */
[----:B--23--:R-:W2:Y:S01]  /*08f0*/  LDS R2, [UR5+0x1c] ;  /* 0x00001c05ff027984 */ /* 0x00cea20008000800 */
[C---:B-1----:R-:W-:Y:S01]  /*0900*/  SHF.L.U64.HI R8, R12.reuse, 0x1, R13 ;  /* 0x000000010c087819 */ /* 0x042fe2000001020d */
[----:B------:R-:W-:-:S03]  /*0910*/  IMAD.SHL.U32 R7, R12, 0x2, RZ ;  /* 0x000000020c077824 */ /* 0x000fc600078e00ff */
[--C-:B------:R-:W-:Y:S02]  /*0920*/  SHF.R.U32.HI R9, RZ, 0x4, R8.reuse ;  /* 0x00000004ff097819 */ /* 0x100fe40000011608 */
[----:B------:R-:W-:-:S05]  /*0930*/  SHF.R.U64 R7, R7, 0x4, R8 ;  /* 0x0000000407077819 */ /* 0x000fca0000001208 */
[----:B------:R1:W-:Y:S01]  /*0940*/  STS [UR5+0xc], R7 ;  /* 0x00000c07ff007988 */ /* 0x0003e20008000805 */
[----:B----4-:R-:W-:Y:S02]  /*0950*/  LOP3.LUT R3, R3, 0x7, RZ, 0xb8, !PT ;  /* 0x0000000703037812 */ /* 0x010fe400078eb8ff */
[----:B--2---:R-:W-:-:S03]  /*0960*/  LOP3.LUT R2, R2, 0xf, R9, 0xb8, !PT ;  /* 0x0000000f02027812 */ /* 0x004fc600078eb809 */
[----:B------:R1:W-:Y:S04]  /*0970*/  STS [UR5+0x34], R3 ;  /* 0x00003403ff007988 */ /* 0x0003e80008000805 */
[----:B------:R1:W-:Y:S02]  /*0980*/  STS [UR5+0x1c], R2 ;  /* 0x00001c02ff007988 */ /* 0x0003e40008000805 */
.L_x_21:
[----:B------:R-:W-:Y:S05]  /*0990*/  BSYNC B1 ;  /* 0x0000000000017941 */ /* 0x000fea0003800000 */
.L_x_20:
[----:B------:R-:W-:Y:S04]  /*09a0*/  BSSY B2, `(.L_x_22) ;  /* 0x000001a000027945 */ /* 0x000fe80003800000 */
[----:B------:R-:W-:Y:S04]  /*09b0*/  BSSY B1, `(.L_x_23) ;  /* 0x0000015000017945 */ /* 0x000fe80003800000 */
[----:B------:R-:W-:Y:S05]  /*09c0*/  @P2 BRA `(.L_x_24) ;  /* 0x0000000000202947 */ /* 0x000fea0003800000 */
[----:B-1234-:R-:W1:Y:S02]  /*09d0*/  LDS R2, [UR5+0x34] ;  /* 0x00003405ff027984 */ /* 0x01ee640008000800 */
[----:B-1----:R-:W-:-:S05]  /*09e0*/  LOP3.LUT R2, R2, 0x38, RZ, 0xb8, !PT ;  /* 0x0000003802027812 */ /* 0x002fca00078eb8ff */
[----:B------:R1:W-:Y:S01]  /*09f0*/  STS [UR5+0x34], R2 ;  /* 0x00003402ff007988 */ /* 0x0003e20008000805 */
[----:B------:R-:W-:Y:S05]  /*0a00*/  @P2 BRA `(.L_x_25) ;  /* 0x0000000000202947 */ /* 0x000fea0003800000 */
[----:B-1----:R-:W1:Y:S01]  /*0a10*/  LDS R2, [UR5+0x8] ;  /* 0x00000805ff027984 */ /* 0x002e620008000800 */
[----:B------:R-:W-:-:S05]  /*0a20*/  IMAD.MOV.U32 R3, RZ, RZ, 0x780 ;  /* 0x00000780ff037424 */ /* 0x000fca00078e00ff */
[----:B-1----:R-:W-:-:S05]  /*0a30*/  LOP3.LUT R2, R2, 0x500, R3, 0xd8, !PT ;  /* 0x0000050002027812 */ /* 0x002fca00078ed803 */
[----:B------:R1:W-:Y:S02]  /*0a40*/  STS [UR5+0x8], R2 ;  /* 0x00000802ff007988 */ /* 0x0003e40008000805 */
.L_x_24:
[----:B------:R-:W-:Y:S05]  /*0a50*/  @P2 BRA `(.L_x_26) ;  /* 0x0000000000282947 */ /* 0x000fea0003800000 */
[----:B-1234-:R-:W1:Y:S02]  /*0a60*/  LDS R2, [UR5+0x8] ;  /* 0x00000805ff027984 */ /* 0x01ee640008000800 */
[----:B-1----:R-:W-:-:S05]  /*0a70*/  LOP3.LUT R2, R2, 0x1800, RZ, 0xb8, !PT ;  /* 0x0000180002027812 */ /* 0x002fca00078eb8ff */
[----:B------:R2:W-:Y:S02]  /*0a80*/  STS [UR5+0x8], R2 ;  /* 0x00000802ff007988 */ /* 0x0005e40008000805 */
.L_x_25:
[----:B------:R-:W-:Y:S05]  /*0a90*/  @P2 BREAK B1 ;  /* 0x0000000000012942 */ /* 0x000fea0003800000 */
[----:B------:R-:W-:Y:S05]  /*0aa0*/  @P2 BRA `(.L_x_27) ;  /* 0x0000000000242947 */ /* 0x000fea0003800000 */
[----:B-12---:R-:W1:Y:S01]  /*0ab0*/  LDS R2, [UR5+0x8] ;  /* 0x00000805ff027984 */ /* 0x006e620008000800 */
[----:B------:R-:W-:-:S05]  /*0ac0*/  IMAD.MOV.U32 R3, RZ, RZ, 0x6000 ;  /* 0x00006000ff037424 */ /* 0x000fca00078e00ff */
[----:B-1----:R-:W-:-:S04]  /*0ad0*/  LOP3.LUT R2, R2, 0x6000, R3, 0xd8, !PT ;  /* 0x0000600002027812 */ /* 0x002fc800078ed803 */
[----:B------:R-:W-:-:S05]  /*0ae0*/  LOP3.LUT R2, R2, 0x400000, RZ, 0xb8, !PT ;  /* 0x0040000002027812 */ /* 0x000fca00078eb8ff */
[----:B------:R1:W-:Y:S02]  /*0af0*/  STS [UR5+0x8], R2 ;  /* 0x00000802ff007988 */ /* 0x0003e40008000805 */
.L_x_26:
[----:B------:R-:W-:Y:S05]  /*0b00*/  BSYNC B1 ;  /* 0x0000000000017941 */ /* 0x000fea0003800000 */
.L_x_23:
[----:B-1234-:R-:W1:Y:S02]  /*0b10*/  @!P2 LDS R2, [UR5+0x8] ;  /* 0x00000805ff02a984 */ /* 0x01ee640008000800 */
[----:B-1----:R-:W-:-:S05]  /*0b20*/  @!P2 LOP3.LUT R2, R2, 0x8000, RZ, 0xb8, !PT ;  /* 0x000080000202a812 */ /* 0x002fca00078eb8ff */
[----:B------:R3:W-:Y:S02]  /*0b30*/  @!P2 STS [UR5+0x8], R2 ;  /* 0x00000802ff00a988 */ /* 0x0007e40008000805 */
.L_x_27:
[----:B------:R-:W-:Y:S05]  /*0b40*/  BSYNC B2 ;  /* 0x0000000000027941 */ /* 0x000fea0003800000 */
.L_x_22:
[----:B------:R-:W-:Y:S05]  /*0b50*/  WARPSYNC.ALL ;  /* 0x0000000000007948 */ /* 0x000fea0003800000 */
[----:B------:R-:W-:-:S04]  /*0b60*/  UIADD3 UR19, UR4, 0x80, URZ ;  /* 0x0000008004137890 */ /* 0x000fc8000fffe03f */
[----:B------:R-:W-:-:S04]  /*0b70*/  UIADD3 UR18, UP0, UR19, UR20, URZ ;  /* 0x0000001413127290 */ /* 0x000fc8000ff1e03f */
[----:B------:R-:W-:Y:S01]  /*0b80*/  ULEA.HI.X.SX32 UR19, UR19, UR21, 0x1, UP0 ;  /* 0x0000001513137291 */ /* 0x000fe200080f0e3f */
[----:B------:R-:W-:Y:S11]  /*0b90*/  @P0 BRA `(.L_x_28) ;  /* 0x0000000000280947 */ /* 0x000ff60003800000 */
[----:B-123--:R-:W1:Y:S01]  /*0ba0*/  S2R R2, SR_LANEID ;  /* 0x0000000000027919 */ /* 0x00ee620000000000 */
[----:B------:R-:W-:Y:S05]  /*0bb0*/  WARPSYNC.ALL ;  /* 0x0000000000007948 */ /* 0x000fea0003800000 */
[----:B-1----:R-:W-:-:S05]  /*0bc0*/  IMAD.SHL.U32 R8, R2, 0x4, RZ ;  /* 0x0000000402087824 */ /* 0x002fca00078e00ff */
[----:B------:R-:W1:Y:S01]  /*0bd0*/  LDS R7, [R8+UR5] ;  /* 0x0000000508077984 */ /* 0x000e620008000800 */
[----:B------:R-:W-:-:S05]  /*0be0*/  IADD3 R2, P1, R8, UR18, RZ ;  /* 0x0000001208027c10 */ /* 0x000fca000ff3e0ff */
[----:B------:R-:W-:-:S05]  /*0bf0*/  IMAD.X R3, RZ, RZ, UR19, P1 ;  /* 0x00000013ff037e24 */ /* 0x000fca00088e06ff */
[----:B-1----:R4:W2:Y:S01]  /*0c00*/  ATOMG.E.EXCH.STRONG.GPU PT, RZ, [R2], R7 ;  /* 0x0000000702ff73a8 */ /* 0x0028a200041ee100 */
[----:B------:R-:W-:-:S04]  /*0c10*/  DEPBAR {5,4,3,2,1,0} ;  /* 0x0000003f0000791a */ /* 0x000fc80000000000 */
[----:B------:R4:W-:Y:S01]  /*0c20*/  UTMACCTL.IV [UR18] ;  /* 0x00000000120079b9 */ /* 0x0009e20008000000 */
[----:B------:R-:W-:Y:S01]  /*0c30*/  NOP ;  /* 0x0000000000007918 */ /* 0x000fe20000000000 */
.L_x_28:
[----:B------:R-:W-:Y:S05]  /*0c40*/  @P0 BRA `(.L_x_29) ;  /* 0x00000000000c0947 */ /* 0x000fea0003800000 */
[----:B------:R0:W-:Y:S01]  /*0c50*/  UTMACMDFLUSH ;  /* 0x00000000000079b7 */ /* 0x0001e20000000000 */
[----:B------:R-:W-:Y:S05]  /*0c60*/  @P0 BRA `(.L_x_29) ;  /* 0x0000000000040947 */ /* 0x000fea0003800000 */
[----:B------:R-:W-:-:S04]  /*0c70*/  DEPBAR.LE SB0, 0x0 ;  /* 0x000080000000791a */ /* 0x000fc80000000000 */
.L_x_29:
[----:B------:R-:W-:Y:S05]  /*0c80*/  WARPSYNC.ALL ;  /* 0x0000000000007948 */ /* 0x000fea0003800000 */
[----:B--2---:R-:W-:Y:S06]  /*0c90*/  BAR.SYNC.DEFER_BLOCKING 0x0 ;  /* 0x0000000000007b1d */ /* 0x004fec0000010000 */
[----:B------:R-:W-:Y:S02]  /*0ca0*/  BSSY B2, `(.L_x_30) ;  /* 0x000000b000027945 */ /* 0x000fe40003800000 */
[----:B------:R-:W-:Y:S06]  /*0cb0*/  BAR.SYNC.DEFER_BLOCKING 0x0 ;  /* 0x0000000000007b1d */ /* 0x000fec0000010000 */
[----:B------:R2:W-:Y:S01]  /*0cc0*/  @!P0 STS [R14], RZ ;  /* 0x000000ff0e008388 */ /* 0x0005e20000000800 */
[----:B------:R-:W-:Y:S01]  /*0cd0*/  NOP ;  /* 0x0000000000007918 */ /* 0x000fe20000000000 */
[----:B------:R-:W-:Y:S05]  /*0ce0*/  @P2 BRA `(.L_x_31) ;  /* 0x0000000000182947 */ /* 0x000fea0003800000 */
[----:B-1-34-:R-:W1:Y:S01]  /*0cf0*/  LDS R2, [UR5+0x8] ;  /* 0x00000805ff027984 */ /* 0x01ae620008000800 */
[----:B------:R-:W3:Y:S01]  /*0d00*/  LDC.64 R8, c[0x0][0x220] ;  /* 0x00008800ff087b82 */ /* 0x000ee20000000a00 */
[----:B------:R-:W-:Y:S02]  /*0d10*/  IMAD.MOV.U32 R3, RZ, RZ, 0x70 ;  /* 0x00000070ff037424 */ /* 0x000fe400078e00ff */
[----:B---3--:R3:W-:Y:S03]  /*0d20*/  STS.64 [UR5], R8 ;  /* 0x00000008ff007988 */ /* 0x0087e60008000a05 */
[----:B-1----:R-:W-:-:S05]  /*0d30*/  LOP3.LUT R2, R2, 0x10, R3, 0xd8, !PT ;  /* 0x0000001002027812 */ /* 0x002fca00078ed803 */
[----:B------:R3:W-:Y:S02]  /*0d40*/  STS [UR5+0x8], R2 ;  /* 0x00000802ff007988 */ /* 0x0007e40008000805 */
.L_x_31:
[----:B----4-:R-:W-:Y:S05]  /*0d50*/  BSYNC B2 ;  /* 0x0000000000027941 */ /* 0x010fea0003800000 */
.L_x_30:
[----:B------:R-:W-:Y:S04]  /*0d60*/  BSSY B3, `(.L_x_32) ;  /* 0x0000011000037945 */ /* 0x000fe80003800000 */
[----:B------:R-:W-:Y:S04]  /*0d70*/  BSSY B2, `(.L_x_33) ;  /* 0x000000e000027945 */ /* 0x000fe80003800000 */
[----:B------:R-:W-:Y:S05]  /*0d80*/  @P2 BRA `(.L_x_34) ;  /* 0x0000000000242947 */ /* 0x000fea0003800000 */
[----:B-1-3--:R-:W1:Y:S01]  /*0d90*/  LDS R2, [UR5+0x34] ;  /* 0x00003405ff027984 */ /* 0x00ae620008000800 */
[----:B------:R-:W-:-:S05]  /*0da0*/  IMAD.MOV.U32 R3, RZ, RZ, 0x3f000000 ;  /* 0x3f000000ff037424 */ /* 0x000fca00078e00ff */
[----:B-1----:R-:W-:-:S05]  /*0db0*/  LOP3.LUT R2, R2, 0xff000000, R3, 0xb8, !PT ;  /* 0xff00000002027812 */ /* 0x002fca00078eb803 */
[----:B------:R1:W-:Y:S01]  /*0dc0*/  STS [UR5+0x34], R2 ;  /* 0x00003402ff007988 */ /* 0x0003e20008000805 */
[----:B------:R-:W-:Y:S05]  /*0dd0*/  @P2 BRA `(.L_x_35) ;  /* 0x00000000001c2947 */ /* 0x000fea0003800000 */
[----:B-1----:R-:W1:Y:S01]  /*0de0*/  LDS R2, [UR5+0x38] ;  /* 0x00003805ff027984 */ /* 0x002e620008000800 */
[----:B------:R-:W-:-:S05]  /*0df0*/  IMAD.MOV.U32 R3, RZ, RZ, 0x3f ;  /* 0x0000003fff037424 */ /* 0x000fca00078e00ff */
[----:B-1----:R-:W-:-:S05]  /*0e00*/  LOP3.LUT R2, R2, 0xff, R3, 0xb8, !PT ;  /* 0x000000ff02027812 */ /* 0x002fca00078eb803 */
[----:B------:R4:W-:Y:S02]  /*0e10*/  STS [UR5+0x38], R2 ;  /* 0x00003802ff007988 */ /* 0x0009e40008000805 */
.L_x_34:
[----:B------:R-:W-:Y:S05]  /*0e20*/  @P2 BREAK B2 ;  /* 0x0000000000022942 */ /* 0x000fea0003800000 */
[----:B------:R-:W-:Y:S05]  /*0e30*/  @P2 BRA `(.L_x_36) ;  /* 0x00000000000c2947 */ /* 0x000fea0003800000 */
[----:B------:R1:W-:Y:S02]  /*0e40*/  STS [UR5+0x20], R5 ;  /* 0x00002005ff007988 */ /* 0x0003e40008000805 */
.L_x_35:
[----:B------:R-:W-:Y:S05]  /*0e50*/  BSYNC B2 ;  /* 0x0000000000027941 */ /* 0x000fea0003800000 */
.L_x_33:
[----:B------:R1:W-:Y:S02]  /*0e60*/  @!P2 STS [UR5+0x24], R4 ;  /* 0x00002404ff00a988 */ /* 0x0003e40008000805 */
.L_x_36:
[----:B------:R-:W-:Y:S05]  /*0e70*/  BSYNC B3 ;  /* 0x0000000000037941 */ /* 0x000fea0003800000 */
.L_x_32:
[----:B------:R-:W-:Y:S05]  /*0e80*/  WARPSYNC.ALL ;  /* 0x0000000000007948 */ /* 0x000fea0003800000 */
[----:B------:R-:W-:Y:S04]  /*0e90*/  BSSY B3, `(.L_x_37) ;  /* 0x000000e000037945 */ /* 0x000fe80003800000 */
[----:B------:R-:W-:Y:S05]  /*0ea0*/  @P2 BRA `(.L_x_38) ;  /* 0x0000000000302947 */ /* 0x000fea0003800000 */
[----:B------:R-:W5:Y:S01]  /*0eb0*/  LDS R3, [UR5+0x34] ;  /* 0x00003405ff037984 */ /* 0x000f620008000800 */
[----:B-1----:R-:W1:Y:S03]  /*0ec0*/  LDC.64 R4, c[0x0][0x248] ;  /* 0x00009200ff047b82 */ /* 0x002e660000000a00 */
[----:B---34-:R-:W3:Y:S01]  /*0ed0*/  LDS R2, [UR5+0x1c] ;  /* 0x00001c05ff027984 */ /* 0x018ee20008000800 */
[C---:B-1----:R-:W-:Y:S01]  /*0ee0*/  SHF.L.U64.HI R5, R4.reuse, 0x1, R5 ;  /* 0x0000000104057819 */ /* 0x042fe20000010205 */
[----:B------:R-:W-:-:S03]  /*0ef0*/  IMAD.SHL.U32 R4, R4, 0x2, RZ ;  /* 0x0000000204047824 */ /* 0x000fc600078e00ff */
[--C-:B------:R-:W-:Y:S02]  /*0f00*/  SHF.R.U32.HI R7, RZ, 0x4, R5.reuse ;  /* 0x00000004ff077819 */ /* 0x100fe40000011605 */
[----:B------:R-:W-:-:S05]  /*0f10*/  SHF.R.U64 R4, R4, 0x4, R5 ;  /* 0x0000000404047819 */ /* 0x000fca0000001205 */
[----:B------:R1:W-:Y:S01]  /*0f20*/  STS [UR5+0xc], R4 ;  /* 0x00000c04ff007988 */ /* 0x0003e20008000805 */
[----:B-----5:R-:W-:Y:S02]  /*0f30*/  LOP3.LUT R3, R3, 0x7, RZ, 0xb8, !PT ;  /* 0x0000000703037812 */ /* 0x020fe400078eb8ff */
[----:B---3--:R-:W-:-:S03]  /*0f40*/  LOP3.LUT R2, R2, 0xf, R7, 0xb8, !PT ;  /* 0x0000000f02027812 */ /* 0x008fc600078eb807 */
[----:B------:R1:W-:Y:S04]  /*0f50*/  STS [UR5+0x34], R3 ;  /* 0x00003403ff007988 */ /* 0x0003e80008000805 */
[----:B------:R1:W-:Y:S02]  /*0f60*/  STS [UR5+0x1c], R2 ;  /* 0x00001c02ff007988 */ /* 0x0003e40008000805 */
.L_x_38:
[----:B------:R-:W-:Y:S05]  /*0f70*/  BSYNC B3 ;  /* 0x0000000000037941 */ /* 0x000fea0003800000 */
.L_x_37:
[----:B------:R-:W-:Y:S04]  /*0f80*/  BSSY B3, `(.L_x_39) ;  /* 0x000001a000037945 */ /* 0x000fe80003800000 */
[----:B------:R-:W-:Y:S04]  /*0f90*/  BSSY B4, `(.L_x_40) ;  /* 0x0000015000047945 */ /* 0x000fe80003800000 */
[----:B------:R-:W-:Y:S05]  /*0fa0*/  @P2 BRA `(.L_x_41) ;  /* 0x0000000000202947 */ /* 0x000fea0003800000 */
[----:B-1-34-:R-:W1:Y:S02]  /*0fb0*/  LDS R2, [UR5+0x34] ;  /* 0x00003405ff027984 */ /* 0x01ae640008000800 */
[----:B-1----:R-:W-:-:S05]  /*0fc0*/  LOP3.LUT R2, R2, 0x38, RZ, 0xb8, !PT ;  /* 0x0000003802027812 */ /* 0x002fca00078eb8ff */
[----:B------:R1:W-:Y:S01]  /*0fd0*/  STS [UR5+0x34], R2 ;  /* 0x00003402ff007988 */ /* 0x0003e20008000805 */
[----:B------:R-:W-:Y:S05]  /*0fe0*/  @P2 BRA `(.L_x_42) ;  /* 0x0000000000202947 */ /* 0x000fea0003800000 */
[----:B-1----:R-:W1:Y:S01]  /*0ff0*/  LDS R2, [UR5+0x8] ;  /* 0x00000805ff027984 */ /* 0x002e620008000800 */
[----:B------:R-:W-:-:S05]  /*1000*/  IMAD.MOV.U32 R3, RZ, RZ, 0x780 ;  /* 0x00000780ff037424 */ /* 0x000fca00078e00ff */
[----:B-1----:R-:W-:-:S05]  /*1010*/  LOP3.LUT R2, R2, 0x500, R3, 0xd8, !PT ;  /* 0x0000050002027812 */ /* 0x002fca00078ed803 */
[----:B------:R1:W-:Y:S02]  /*1020*/  STS [UR5+0x8], R2 ;  /* 0x00000802ff007988 */ /* 0x0003e40008000805 */
.L_x_41:
[----:B------:R-:W-:Y:S05]  /*1030*/  @P2 BRA `(.L_x_43) ;  /* 0x0000000000282947 */ /* 0x000fea0003800000 */
[----:B-1-34-:R-:W1:Y:S02]  /*1040*/  LDS R2, [UR5+0x8] ;  /* 0x00000805ff027984 */ /* 0x01ae640008000800 */
[----:B-1----:R-:W-:-:S05]  /*1050*/  LOP3.LUT R2, R2, 0x1800, RZ, 0xb8, !PT ;  /* 0x0000180002027812 */ /* 0x002fca00078eb8ff */
[----:B------:R3:W-:Y:S02]  /*1060*/  STS [UR5+0x8], R2 ;  /* 0x00000802ff007988 */ /* 0x0007e40008000805 */
.L_x_42:
[----:B------:R-:W-:Y:S05]  /*1070*/  @P2 BREAK B4 ;  /* 0x0000000000042942 */ /* 0x000fea0003800000 */
[----:B------:R-:W-:Y:S05]  /*1080*/  @P2 BRA `(.L_x_44) ;  /* 0x0000000000242947 */ /* 0x000fea0003800000 */
[----:B-1-3--:R-:W1:Y:S01]  /*1090*/  LDS R2, [UR5+0x8] ;  /* 0x00000805ff027984 */ /* 0x00ae620008000800 */
[----:B------:R-:W-:-:S05]  /*10a0*/  IMAD.MOV.U32 R3, RZ, RZ, 0x6000 ;  /* 0x00006000ff037424 */ /* 0x000fca00078e00ff */
[----:B-1----:R-:W-:-:S04]  /*10b0*/  LOP3.LUT R2, R2, 0x6000, R3, 0xd8, !PT ;  /* 0x0000600002027812 */ /* 0x002fc800078ed803 */
[----:B------:R-:W-:-:S05]  /*10c0*/  LOP3.LUT R2, R2, 0x400000, RZ, 0xb8, !PT ;  /* 0x0040000002027812 */ /* 0x000fca00078eb8ff */
[----:B------:R1:W-:Y:S02]  /*10d0*/  STS [UR5+0x8], R2 ;  /* 0x00000802ff007988 */ /* 0x0003e40008000805 */
.L_x_43:
[----:B------:R-:W-:Y:S05]  /*10e0*/  BSYNC B4 ;  /* 0x0000000000047941 */ /* 0x000fea0003800000 */
.L_x_40:
[----:B-1-34-:R-:W1:Y:S02]  /*10f0*/  @!P2 LDS R2, [UR5+0x8] ;  /* 0x00000805ff02a984 */ /* 0x01ae640008000800 */
[----:B-1----:R-:W-:-:S05]  /*1100*/  @!P2 LOP3.LUT R2, R2, 0x8000, RZ, 0xb8, !PT ;  /* 0x000080000202a812 */ /* 0x002fca00078eb8ff */
[----:B------:R4:W-:Y:S02]  /*1110*/  @!P2 STS [UR5+0x8], R2 ;  /* 0x00000802ff00a988 */ /* 0x0009e40008000805 */
.L_x_44:
[----:B------:R-:W-:Y:S05]  /*1120*/  BSYNC B3 ;  /* 0x0000000000037941 */ /* 0x000fea0003800000 */
.L_x_39:
[----:B------:R-:W-:Y:S05]  /*1130*/  WARPSYNC.ALL ;  /* 0x0000000000007948 */ /* 0x000fea0003800000 */
[----:B------:R-:W-:Y:S01]  /*1140*/  UIADD3 UR4, UR4, 0x100, URZ ;  /* 0x0000010004047890 */ /* 0x000fe2000fffe03f */
[----:B------:R-:W-:Y:S01]  /*1150*/  ISETP.GE.AND P1, PT, R15, 0x1, PT ;  /* 0x000000010f00780c */ /* 0x000fe20003f26270 */
[----:B------:R-:W-:Y:S01]  /*1160*/  IMAD.MOV.U32 R24, RZ, RZ, RZ ;  /* 0x000000ffff187224 */ /* 0x000fe200078e00ff */
[----:B------:R-:W-:Y:S01]  /*1170*/  SHF.R.U32.HI R7, RZ, 0x5, R0 ;  /* 0x00000005ff077819 */ /* 0x000fe20000011600 */
[----:B------:R-:W-:-:S04]  /*1180*/  UIADD3 UR20, UP0, UR4, UR20, URZ ;  /* 0x0000001404147290 */ /* 0x000fc8000ff1e03f */
[----:B------:R-:W-:Y:S01]  /*1190*/  ULEA.HI.X.SX32 UR21, UR4, UR21, 0x1, UP0 ;  /* 0x0000001504157291 */ /* 0x000fe200080f0e3f */
[----:B------:R-:W-:Y:S11]  /*11a0*/  @P0 BRA `(.L_x_45) ;  /* 0x0000000000280947 */ /* 0x000ff60003800000 */
[----:B-1-34-:R-:W1:Y:S01]  /*11b0*/  S2R R2, SR_LANEID ;  /* 0x0000000000027919 */ /* 0x01ae620000000000 */
[----:B------:R-:W-:Y:S05]  /*11c0*/  WARPSYNC.ALL ;  /* 0x0000000000007948 */ /* 0x000fea0003800000 */
[----:B-1----:R-:W-:-:S05]  /*11d0*/  IMAD.SHL.U32 R4, R2, 0x4, RZ ;  /* 0x0000000402047824 */ /* 0x002fca00078e00ff */
[----:B------:R-:W1:Y:S01]  /*11e0*/  LDS R5, [R4+UR5] ;  /* 0x0000000504057984 */ /* 0x000e620008000800 */
[----:B------:R-:W-:-:S05]  /*11f0*/  IADD3 R2, P3, R4, UR20, RZ ;  /* 0x0000001404027c10 */ /* 0x000fca000ff7e0ff */
[----:B------:R-:W-:-:S05]  /*1200*/  IMAD.X R3, RZ, RZ, UR21, P3 ;  /* 0x00000015ff037e24 */ /* 0x000fca00098e06ff */
[----:B-1----:R1:W3:Y:S01]  /*1210*/  ATOMG.E.EXCH.STRONG.GPU PT, RZ, [R2], R5 ;  /* 0x0000000502ff73a8 */ /* 0x0022e200041ee100 */
[----:B------:R-:W-:-:S04]  /*1220*/  DEPBAR {5,4,3,2,1,0} ;  /* 0x0000003f0000791a */ /* 0x000fc80000000000 */
[----:B------:R1:W-:Y:S01]  /*1230*/  UTMACCTL.IV [UR20] ;  /* 0x00000000140079b9 */ /* 0x0003e20008000000 */
[----:B------:R-:W-:Y:S01]  /*1240*/  NOP ;  /* 0x0000000000007918 */ /* 0x000fe20000000000 */
.L_x_45:
[----:B------:R-:W-:Y:S05]  /*1250*/  @P0 BRA `(.L_x_46) ;  /* 0x00000000000c0947 */ /* 0x000fea0003800000 */
[----:B------:R0:W-:Y:S01]  /*1260*/  UTMACMDFLUSH ;  /* 0x00000000000079b7 */ /* 0x0001e20000000000 */
[----:B------:R-:W-:Y:S05]  /*1270*/  @P0 BRA `(.L_x_46) ;  /* 0x0000000000040947 */ /* 0x000fea0003800000 */
[----:B------:R-:W-:-:S04]  /*1280*/  DEPBAR.LE SB0, 0x0 ;  /* 0x000080000000791a */ /* 0x000fc80000000000 */
.L_x_46:
[----:B------:R-:W-:Y:S05]  /*1290*/  WARPSYNC.ALL ;  /* 0x0000000000007948 */ /* 0x000fea0003800000 */
[----:B---3--:R-:W-:Y:S01]  /*12a0*/  BAR.SYNC.DEFER_BLOCKING 0x0 ;  /* 0x0000000000007b1d */ /* 0x008fe20000010000 */
[----:B------:R-:W-:Y:S01]  /*12b0*/  R2UR UR22, R7 ;  /* 0x00000000071672ca */ /* 0x000fe200000e0000 */
[----:B------:R-:W-:Y:S01]  /*12c0*/  USHF.L.U32 UR23, UR28, 0x8, URZ ;  /* 0x000000081c177899 */ /* 0x000fe2000800063f */
[----:B------:R-:W-:Y:S01]  /*12d0*/  IMAD.MOV.U32 R25, RZ, RZ, RZ ;  /* 0x000000ffff197224 */ /* 0x000fe200078e00ff */
[----:B------:R-:W-:Y:S02]  /*12e0*/  CS2R R26, SRZ ;  /* 0x00000000001a7805 */ /* 0x000fe4000001ff00 */
[----:B------:R-:W-:Y:S01]  /*12f0*/  CS2R R28, SRZ ;  /* 0x00000000001c7805 */ /* 0x000fe2000001ff00 */
[----:B------:R-:W-:Y:S01]  /*1300*/  VOTEU.ALL UP0, P2 ;  /* 0x00000000003f7886 */ /* 0x000fe20001000000 */
[----:B------:R-:W-:Y:S01]  /*1310*/  UMOV UR6, 0x1 ;  /* 0x0000000100067882 */ /* 0x000fe20000000000 */
[----:B------:R-:W-:Y:S01]  /*1320*/  VOTEU.ALL UP1, P2 ;  /* 0x00000000003f7886 */ /* 0x000fe20001020000 */
[----:B------:R-:W-:Y:S01]  /*1330*/  VOTEU.ALL UP2, P2 ;  /* 0x00000000003f7886 */ /* 0x000fe20001040000 */
[----:B------:R-:W-:Y:S01]  /*1340*/  VOTEU.ALL UP3, P2 ;  /* 0x00000000003f7886 */ /* 0x000fe20001060000 */
[----:B------:R-:W-:-:S04]  /*1350*/  @!UP0 UIADD3 UR8, -UR6, 0x100000, URZ ;  /* 0x0010000006088890 */ /* 0x000fc8000fffe13f */
[----:B------:R-:W-:Y:S02]  /*1360*/  @!UP0 USHF.L.U32 UR9, UR8, 0xb, URZ ;  /* 0x0000000b08098899 */ /* 0x000fe4000800063f */
[----:B------:R-:W-:Y:S01]  /*1370*/  @!UP0 USHF.L.U32 UR8, UR8, 0x1, URZ ;  /* 0x0000000108088899 */ /* 0x000fe2000800063f */
[----:B------:R-:W-:Y:S01]  /*1380*/  CS2R R30, SRZ ;  /* 0x00000000001e7805 */ /* 0x000fe2000001ff00 */
        /* <DEDUP_REMOVED lines=12> */
[----:B------:R-:W-:Y:S01]  /*1450*/  VOTEU.ALL UP0, P2 ;  /* 0x00000000003f7886 */ /* 0x000fe20001000000 */
[----:B------:R-:W-:Y:S02]  /*1460*/  CS2R R38, SRZ ;  /* 0x0000000000267805 */ /* 0x000fe4000001ff00 */
[----:B------:R-:W-:Y:S02]  /*1470*/  CS2R R40, SRZ ;  /* 0x0000000000287805 */ /* 0x000fe4000001ff00 */
[----:B------:R-:W-:Y:S02]  /*1480*/  CS2R R42, SRZ ;  /* 0x00000000002a7805 */ /* 0x000fe4000001ff00 */
[----:B------:R-:W-:Y:S01]  /*1490*/  CS2R R44, SRZ ;  /* 0x00000000002c7805 */ /* 0x000fe2000001ff00 */
[----:B------:R-:W3:Y:S02]  /*14a0*/  FENCE.VIEW.ASYNC.S ;  /* 0x00000000000073c6 */ /* 0x000ee40000000000 */
[----:B---3--:R-:W3:Y:S02]  /*14b0*/  @!UP0 SYNCS.EXCH.64 URZ, [UR5+0x14000], UR8 ;  /* 0x01400008053f85b2 */ /* 0x008ee40008000100 */
[----:B---3--:R-:W-:Y:S01]  /*14c0*/  BAR.SYNC.DEFER_BLOCKING 0x0 ;  /* 0x0000000000007b1d */ /* 0x008fe20000010000 */
[----:B------:R-:W-:-:S02]  /*14d0*/  CS2R R46, SRZ ;  /* 0x00000000002e7805 */ /* 0x000fc4000001ff00 */
[----:B------:R-:W-:Y:S02]  /*14e0*/  CS2R R48, SRZ ;  /* 0x0000000000307805 */ /* 0x000fe4000001ff00 */
[----:B------:R-:W-:Y:S02]  /*14f0*/  CS2R R50, SRZ ;  /* 0x0000000000327805 */ /* 0x000fe4000001ff00 */
[----:B------:R-:W-:Y:S02]  /*1500*/  CS2R R52, SRZ ;  /* 0x0000000000347805 */ /* 0x000fe4000001ff00 */
[----:B------:R-:W-:Y:S02]  /*1510*/  CS2R R54, SRZ ;  /* 0x0000000000367805 */ /* 0x000fe4000001ff00 */
[----:B------:R-:W-:Y:S02]  /*1520*/  CS2R R56, SRZ ;  /* 0x0000000000387805 */ /* 0x000fe4000001ff00 */
        /* <DEDUP_REMOVED lines=14> */
[----:B------:R-:W-:Y:S01]  /*1610*/  CS2R R86, SRZ ;  /* 0x0000000000567805 */ /* 0x000fe2000001ff00 */
[----:B------:R3:W4:Y:S02]  /*1620*/  @!UP1 SYNCS.EXCH.64 URZ, [UR5+0x14008], UR10 ;  /* 0x0140080a053f95b2 */ /* 0x0007240008000100 */
[----:B----4-:R-:W-:Y:S01]  /*1630*/  BAR.SYNC.DEFER_BLOCKING 0x0 ;  /* 0x0000000000007b1d */ /* 0x010fe20000010000 */
[----:B---3--:R-:W-:-:S05]  /*1640*/  USHF.L.U32 UR11, UR29, 0x6, URZ ;  /* 0x000000061d0b7899 */ /* 0x008fca000800063f */
[----:B------:R3:W4:Y:S02]  /*1650*/  @!UP2 SYNCS.EXCH.64 URZ, [UR5+0x14010], UR12 ;  /* 0x0140100c053fa5b2 */ /* 0x0007240008000100 */
[----:B----4-:R-:W-:Y:S06]  /*1660*/  BAR.SYNC.DEFER_BLOCKING 0x0 ;  /* 0x0000000000007b1d */ /* 0x010fec0000010000 */
[----:B------:R3:W4:Y:S01]  /*1670*/  @!UP3 SYNCS.EXCH.64 URZ, [UR5+0x14018], UR6 ;  /* 0x01401806053fb5b2 */ /* 0x0007220008000100 */
[----:B------:R-:W-:Y:S05]  /*1680*/  @!P1 BRA `(.L_x_47) ;  /* 0x0000000400909947 */ /* 0x000fea0003800000 */
        /* <DEDUP_REMOVED lines=32> */
[----:B------:R-:W-:Y:S01]  /*1890*/  UMOV UR4, URZ ;  /* 0x0000003f00047c82 */ /* 0x000fe20008000000 */
[----:B------:R-:W-:-:S05]  /*18a0*/  UMOV UR10, URZ ;  /* 0x0000003f000a7c82 */ /* 0x000fca0008000000 */
.L_x_49:
[----:B----4-:R-:W-:Y:S01]  /*18b0*/  BAR.SYNC.DEFER_BLOCKING 0x0 ;  /* 0x0000000000007b1d */ /* 0x010fe20000010000 */
[----:B------:R-:W-:Y:S01]  /*18c0*/  ULEA UR15, UR4, UR5, 0x3 ;  /* 0x00000005040f7291 */ /* 0x000fe2000f8e183f */
[----:B-1----:R-:W-:Y:S01]  /*18d0*/  @!P2 IMAD.MOV.U32 R2, RZ, RZ, 0x5000 ;  /* 0x00005000ff02a424 */ /* 0x002fe200078e00ff */
[----:B------:R-:W-:Y:S01]  /*18e0*/  ELECT P0, URZ, PT ;  /* 0x00000000003f782f */ /* 0x000fe20003800000 */
[----:B------:R-:W-:-:S03]  /*18f0*/  ULEA UR8, UR4, UR5, 0xc ;  /* 0x0000000504087291 */ /* 0x000fc6000f8e603f */
[----:B------:R-:W-:Y:S02]  /*1900*/  ISETP.LT.U32.AND P0, PT, R6, 0x20, P0 ;  /* 0x000000200600780c */ /* 0x000fe40000701070 */
[----:B------:R-:W-:Y:S01]  /*1910*/  ELECT P1, URZ, PT ;  /* 0x00000000003f782f */ /* 0x000fe20003820000 */
[----:B------:R-:W-:-:S03]  /*1920*/  UIADD3 UR8, UR8, 0x10000, URZ ;  /* 0x0001000008087890 */ /* 0x000fc6000fffe03f */
[----:B------:R-:W-:Y:S01]  /*1930*/  ISETP.LT.U32.AND P1, PT, R6, 0x80, P1 ;  /* 0x000000800600780c */ /* 0x000fe20000f21070 */
[----:B------:R-:W-:Y:S02]  /*1940*/  ULEA UR14, UR4, UR5, 0xe ;  /* 0x00000005040e7291 */ /* 0x000fe4000f8e703f */
[----:B------:R-:W-:Y:S01]  /*1950*/  ULOP3.LUT UR26, UR22, 0x3, URZ, 0xc0, !UPT ;  /* 0x00000003161a7892 */ /* 0x000fe2000f8ec03f */
[----:B------:R-:W-:-:S03]  /*1960*/  UMOV UR27, UR10 ;  /* 0x0000000a001b7c82 */ /* 0x000fc60008000000 */
[----:B------:R-:W-:Y:S01]  /*1970*/  ULEA UR24, UR26, UR14, 0xc ;  /* 0x0000000e1a187291 */ /* 0x000fe2000f8e603f */
[----:B------:R-:W-:Y:S01]  /*1980*/  VOTEU.ANY UP0, P0 ;  /* 0x00000000003f7886 */ /* 0x000fe20000000100 */
[----:B------:R-:W-:Y:S01]  /*1990*/  VOTEU.ANY UP2, P0 ;  /* 0x00000000003f7886 */ /* 0x000fe20000040100 */
[----:B------:R-:W-:Y:S01]  /*19a0*/  ULEA UR26, UR26, UR23, 0x6 ;  /* 0x000000171a1a7291 */ /* 0x000fe2000f8e303f */
[----:B------:R1:W-:Y:S02]  /*19b0*/  @!P2 SYNCS.ARRIVE.TRANS64 RZ, [UR15+0x14000], R2 ;  /* 0x01400002ffffa9a7 */ /* 0x0003e4000800000f */
[----:B------:R-:W-:Y:S01]  /*19c0*/  VOTEU.ANY UP1, P1 ;  /* 0x00000000003f7886 */ /* 0x000fe20000820100 */
[----:B------:R-:W-:Y:S01]  /*19d0*/  @UP0 UIADD3 UR9, UR15, 0x14000, URZ ;  /* 0x000140000f090890 */ /* 0x000fe2000fffe03f */
[----:B---3--:R-:W-:Y:S01]  /*19e0*/  @UP0 UMOV UR6, UR16 ;  /* 0x0000001000060c82 */ /* 0x008fe20008000000 */
[----:B------:R-:W-:Y:S01]  /*19f0*/  @UP0 UMOV UR7, UR17 ;  /* 0x0000001100070c82 */ /* 0x000fe20008000000 */
[----:B------:R-:W-:Y:S01]  /*1a00*/  BAR.SYNC.DEFER_BLOCKING 0x0 ;  /* 0x0000000000007b1d */ /* 0x000fe20000010000 */
[----:B------:R-:W-:Y:S01]  /*1a10*/  @UP1 UIADD3 UR25, UR15, 0x14000, URZ ;  /* 0x000140000f191890 */ /* 0x000fe2000fffe03f */
[----:B-1----:R-:W-:-:S04]  /*1a20*/  SHF.L.U32 R2, R10, 0x1f, RZ ;  /* 0x0000001f0a027819 */ /* 0x002fc800000006ff */
[----:B------:R-:W-:Y:S01]  /*1a30*/  VOTEU.ANY UP3, P1 ;  /* 0x00000000003f7886 */ /* 0x000fe20000860100 */
[----:B------:R-:W-:Y:S01]  /*1a40*/  @UP1 UMOV UR12, UR18 ;  /* 0x00000012000c1c82 */ /* 0x000fe20008000000 */
[----:B------:R-:W-:Y:S01]  /*1a50*/  @UP1 UMOV UR13, UR19 ;  /* 0x00000013000d1c82 */ /* 0x000fe20008000000 */
[----:B------:R1:W-:Y:S01]  /*1a60*/  @UP2 UTMALDG.2D [UR8], [UR6] ;  /* 0x00000008060025b4 */ /* 0x0003e20008008000 */
[----:B------:R3:W-:Y:S06]  /*1a70*/  MEMBAR.ALL.CTA ;  /* 0x0000000000007992 */ /* 0x0007ec0000008000 */
[----:B---3--:R-:W3:Y:S02]  /*1a80*/  FENCE.VIEW.ASYNC.S ;  /* 0x00000000000073c6 */ /* 0x008ee40000000000 */
[----:B---3--:R-:W-:Y:S06]  /*1a90*/  BAR.SYNC.DEFER_BLOCKING 0x0 ;  /* 0x0000000000007b1d */ /* 0x008fec0000010000 */
[----:B------:R1:W-:Y:S02]  /*1aa0*/  @UP3 UTMALDG.2D [UR24], [UR12] ;  /* 0x000000180c0035b4 */ /* 0x0003e40008008000 */
[----:B------:R-:W-:Y:S06]  /*1ab0*/  BAR.SYNC.DEFER_BLOCKING 0x0 ;  /* 0x0000000000007b1d */ /* 0x000fec0000010000 */
[----:B------:R-:W3:Y:S02]  /*1ac0*/  SYNCS.PHASECHK.TRANS64.TRYWAIT P0, [UR15+0x14000], R2 ;  /* 0x01400002ff0075a7 */ /* 0x000ee4000800014f */
[----:B-1-3--:R-:W-:Y:S05]  /*1ad0*/  @!P0 BRA `(.L_x_48) ;  /* 0x0000000400c48947 */ /* 0x00afea0003800000 */
.L_x_50:
[----:B------:R-:W-:Y:S01]  /*1ae0*/  USHF.L.U32 UR6, UR22, 0x7, URZ ;  /* 0x0000000716067899 */ /* 0x000fe2000800063f */
[----:B------:R-:W-:Y:S02]  /*1af0*/  WARPGROUP.DEPBAR.LE gsb0, 0x0 ;  /* 0x00008000000079c5 */ /* 0x000fe40000010000 */
[----:B------:R-:W-:Y:S01]  /*1b00*/  USHF.R.U32.HI UR7, URZ, 0x4, UR8 ;  /* 0x000000043f077899 */ /* 0x000fe20008011608 */
[----:B------:R-:W-:Y:S01]  /*1b10*/  WARPGROUP.ARRIVE ;  /* 0x00000000000079c5 */ /* 0x000fe20000000000 */
[----:B------:R-:W-:Y:S01]  /*1b20*/  ULOP3.LUT UR6, UR6, 0x200, URZ, 0xc0, !UPT ;  /* 0x0000020006067892 */ /* 0x000fe2000f8ec03f */
[----:B------:R-:W1:Y:S01]  /*1b30*/  LDC R2, c[0x0][0x230] ;  /* 0x00008c00ff027b82 */ /* 0x000e620000000800 */
[----:B------:R-:W-:Y:S01]  /*1b40*/  UMOV UR13, 0x80000020 ;  /* 0x80000020000d7882 */ /* 0x000fe20000000000 */
[----:B------:R-:W-:Y:S01]  /*1b50*/  UMOV UR15, 0x40000040 ;  /* 0x40000040000f7882 */ /* 0x000fe20000000000 */
[----:B------:R-:W-:Y:S02]  /*1b60*/  ULEA.HI UR6, UR14, UR6, URZ, 0x1c ;  /* 0x000000060e067291 */ /* 0x000fe4000f8fe03f */
[----:B------:R-:W-:-:S02]  /*1b70*/  UIADD3 UR10, UR10, 0x20, URZ ;  /* 0x000000200a0a7890 */ /* 0x000fc4000fffe03f */
[----:B------:R-:W-:Y:S02]  /*1b80*/  ULOP3.LUT UR8, UR6, 0x3fff, URZ, 0xc0, !UPT ;  /* 0x00003fff06087892 */ /* 0x000fe4000f8ec03f */
[----:B------:R-:W-:Y:S02]  /*1b90*/  USGXT.U32 UR6, UR7, 0xe ;  /* 0x0000000e0706789a */ /* 0x000fe40008000000 */
[----:B------:R-:W-:Y:S02]  /*1ba0*/  ULOP3.LUT UR14, UR8, 0x1000000, URZ, 0xfc, !UPT ;  /* 0x01000000080e7892 */ /* 0x000fe4000f8efc3f */
[----:B------:R-:W-:Y:S01]  /*1bb0*/  UIADD3 UR4, UR4, 0x1, URZ ;  /* 0x0000000104047890 */ /* 0x000fe2000fffe03f */
[----:B------:R-:W-:Y:S02]  /*1bc0*/  UMOV UR7, URZ ;  /* 0x0000003f00077c82 */ /* 0x000fe40008000000 */
[----:B------:R-:W-:Y:S01]  /*1bd0*/  UMOV UR12, UR6 ;  /* 0x00000006000c7c82 */ /* 0x000fe20008000000 */
[----:B------:R-:W-:Y:S01]  /*1be0*/  UMOV UR9, URZ ;  /* 0x0000003f00097c82 */ /* 0x000fe20008000000 */
[----:B------:R-:W-:-:S02]  /*1bf0*/  UISETP.NE.U32.AND UP0, UPT, UR4, 0x4, UPT ;  /* 0x000000040400788c */ /* 0x000fc4000bf05070 */
[----:B------:R-:W-:Y:S01]  /*1c00*/  HGMMA.64x128x16.F32.BF16 R24, gdesc[UR12].tnspB, R24 ;  /* 0x41e000000c1879f0 */ /* 0x000fe20008701818 */
[----:B------:R-:W-:Y:S01]  /*1c10*/  UMOV UR12, 0xfffffffe ;  /* 0xfffffffe000c7882 */ /* 0x000fe20000000000 */
[----:B------:R-:W-:Y:S01]  /*1c20*/  UMOV UR13, 0x7fffffdf ;  /* 0x7fffffdf000d7882 */ /* 0x000fe20000000000 */
[----:B------:R-:W-:Y:S01]  /*1c30*/  UMOV UR14, 0x1000080 ;  /* 0x01000080000e7882 */ /* 0x000fe20000000000 */
[----:B-1----:R-:W-:Y:S01]  /*1c40*/  ISETP.LE.AND P0, PT, R2, UR10, PT ;  /* 0x0000000a02007c0c */ /* 0x002fe2000bf03270 */
[----:B------:R-:W-:Y:S01]  /*1c50*/  UMOV UR15, 0x40000040 ;  /* 0x40000040000f7882 */ /* 0x000fe20000000000 */
[----:B------:R-:W-:Y:S02]  /*1c60*/  UIADD3.64 UR12, UR6, -UR12, URZ ;  /* 0x8000000c060c7297 */ /* 0x000fe4000fffe03f */
[----:B------:R-:W-:Y:S02]  /*1c70*/  UIADD3.64 UR14, UR8, UR14, URZ ;  /* 0x0000000e080e7297 */ /* 0x000fe4000fffe03f */
[----:B------:R-:W-:-:S02]  /*1c80*/  USEL UR6, URZ, 0x1, UP0 ;  /* 0x000000013f067887 */ /* 0x000fc40008000000 */
[----:B------:R-:W-:-:S04]  /*1c90*/  USEL UR4, UR4, URZ, UP0 ;  /* 0x0000003f04047287 */ /* 0x000fc80008000000 */
[----:B------:R-:W-:Y:S01]  /*1ca0*/  LOP3.LUT R10, R10, UR6, RZ, 0x3c, !PT ;  /* 0x000000060a0a7c12 */ /* 0x000fe2000f8e3cff */
[----:B------:R-:W-:Y:S01]  /*1cb0*/  HGMMA.64x128x16.F32.BF16 R24, gdesc[UR12].tnspB, R24, gsb0 ;  /* 0x41e000000c1879f0 */ /* 0x000fe20008001818 */
[----:B------:R-:W-:Y:S06]  /*1cc0*/  @!P0 BRA `(.L_x_49) ;  /* 0xfffffff800f88947 */ /* 0x000fec000383ffff */
.L_x_47:
[----:B------:R-:W-:Y:S02]  /*1cd0*/  WARPGROUP.DEPBAR.LE gsb0, 0x0 ;  /* 0x00008000000079c5 */ /* 0x000fe40000010000 */
[----:B----4-:R-:W-:Y:S01]  /*1ce0*/  BAR.SYNC.DEFER_BLOCKING 0x0 ;  /* 0x0000000000007b1d */ /* 0x010fe20000010000 */
[C---:B-1----:R-:W-:Y:S01]  /*1cf0*/  IMAD.SHL.U32 R2, R0.reuse, 0x80, RZ ;  /* 0x0000008000027824 */ /* 0x042fe200078e00ff */
[----:B------:R-:W-:Y:S01]  /*1d00*/  F2FP.BF16.F32.PACK_AB R24, R25, R24 ;  /* 0x000000181918723e */ /* 0x000fe200000010ff */
[----:B------:R-:W-:Y:S01]  /*1d10*/  IMAD.SHL.U32 R3, R0, 0x40, RZ ;  /* 0x0000004000037824 */ /* 0x000fe200078e00ff */
[----:B------:R-:W-:Y:S02]  /*1d20*/  F2FP.BF16.F32.PACK_AB R25, R27, R26 ;  /* 0x0000001a1b19723e */ /* 0x000fe400000010ff */
[----:B------:R-:W-:Y:S02]  /*1d30*/  ELECT P0, URZ, PT ;  /* 0x00000000003f782f */ /* 0x000fe40003800000 */
[----:B------:R-:W-:Y:S01]  /*1d40*/  LOP3.LUT R2, R2, 0x4780, RZ, 0xc0, !PT ;  /* 0x0000478002027812 */ /* 0x000fe200078ec0ff */
[----:B------:R-:W-:Y:S01]  /*1d50*/  ULOP3.LUT UR22, UR22, 0x3, URZ, 0xc0, !UPT ;  /* 0x0000000316167892 */ /* 0x000fe2000f8ec03f */
[----:B------:R-:W-:Y:S01]  /*1d60*/  F2FP.BF16.F32.PACK_AB R56, R57, R56 ;  /* 0x000000383938723e */ /* 0x000fe200000010ff */
[----:B------:R-:W-:Y:S01]  /*1d70*/  UMOV UR10, UR11 ;  /* 0x0000000b000a7c82 */ /* 0x000fe20008000000 */
[----:B------:R-:W-:Y:S01]  /*1d80*/  LOP3.LUT R4, R2, 0x1800, R3, 0xf8, !PT ;  /* 0x0000180002047812 */ /* 0x000fe200078ef803 */
[----:B------:R-:W-:Y:S01]  /*1d90*/  IMAD.SHL.U32 R2, R0, 0x10, RZ ;  /* 0x0000001000027824 */ /* 0x000fe200078e00ff */
[----:B------:R-:W-:Y:S01]  /*1da0*/  F2FP.BF16.F32.PACK_AB R26, R29, R28 ;  /* 0x0000001c1d1a723e */ /* 0x000fe200000010ff */
[----:B------:R-:W-:Y:S01]  /*1db0*/  ULEA UR8, UR22, UR5, 0xd ;  /* 0x0000000516087291 */ /* 0x000fe2000f8e683f */
[----:B------:R-:W-:Y:S01]  /*1dc0*/  F2FP.BF16.F32.PACK_AB R27, R31, R30 ;  /* 0x0000001e1f1b723e */ /* 0x000fe200000010ff */
[----:B------:R-:W-:Y:S01]  /*1dd0*/  ULEA UR9, UR22, UR23, 0x6 ;  /* 0x0000001716097291 */ /* 0x000fe2000f8e303f */
[----:B------:R-:W-:-:S02]  /*1de0*/  LOP3.LUT R3, R2, 0x70, RZ, 0xc0, !PT ;  /* 0x0000007002037812 */ /* 0x000fc400078ec0ff */
[----:B------:R-:W-:Y:S02]  /*1df0*/  F2FP.BF16.F32.PACK_AB R32, R33, R32 ;  /* 0x000000202120723e */ /* 0x000fe400000010ff */
[----:B------:R-:W-:Y:S02]  /*1e00*/  LOP3.LUT R3, R3, 0x10, R0, 0x78, !PT ;  /* 0x0000001003037812 */ /* 0x000fe400078e7800 */
[----:B------:R-:W-:Y:S01]  /*1e10*/  F2FP.BF16.F32.PACK_AB R57, R59, R58 ;  /* 0x0000003a3b39723e */ /* 0x000fe200000010ff */
[----:B------:R-:W1:Y:S02]  /*1e20*/  @!P2 SYNCS.CCTL.IV [UR5+0x14000] ;  /* 0x01400000ff00a9b1 */ /* 0x000e640008000005 */
[----:B-1----:R-:W-:Y:S01]  /*1e30*/  BAR.SYNC.DEFER_BLOCKING 0x0 ;  /* 0x0000000000007b1d */ /* 0x002fe20000010000 */
[----:B------:R-:W-:Y:S02]  /*1e40*/  LOP3.LUT R3, R4, R3, RZ, 0xfc, !PT ;  /* 0x0000000304037212 */ /* 0x000fe400078efcff */
[----:B------:R-:W-:-:S02]  /*1e50*/  F2FP.BF16.F32.PACK_AB R33, R35, R34 ;  /* 0x000000222321723e */ /* 0x000fc400000010ff */
[C---:B------:R-:W-:Y:S01]  /*1e60*/  LOP3.LUT R2, R3.reuse, 0x20, RZ, 0x3c, !PT ;  /* 0x0000002003027812 */ /* 0x040fe200078e3cff */
[C---:B------:R-:W-:Y:S01]  /*1e70*/  VIADD R0, R3.reuse, UR5 ;  /* 0x0000000503007c36 */ /* 0x040fe20008000000 */
[----:B------:R-:W-:Y:S02]  /*1e80*/  LOP3.LUT R4, R3, 0x40, RZ, 0x3c, !PT ;  /* 0x0000004003047812 */ /* 0x000fe400078e3cff */
[----:B------:R-:W-:Y:S01]  /*1e90*/  F2FP.BF16.F32.PACK_AB R58, R61, R60 ;  /* 0x0000003c3d3a723e */ /* 0x000fe200000010ff */
[----:B------:R-:W-:Y:S01]  /*1ea0*/  VIADD R2, R2, UR5 ;  /* 0x0000000502027c36 */ /* 0x000fe20008000000 */
[----:B------:R-:W-:Y:S01]  /*1eb0*/  F2FP.BF16.F32.PACK_AB R59, R63, R62 ;  /* 0x0000003e3f3b723e */ /* 0x000fe200000010ff */
[----:B------:R-:W-:Y:S01]  /*1ec0*/  VIADD R4, R4, UR5 ;  /* 0x0000000504047c36 */ /* 0x000fe20008000000 */
[----:B------:R-:W-:Y:S02]  /*1ed0*/  F2FP.BF16.F32.PACK_AB R64, R65, R64 ;  /* 0x000000404140723e */ /* 0x000fe400000010ff */
[----:B------:R-:W-:-:S02]  /*1ee0*/  LOP3.LUT R3, R3, 0x60, RZ, 0x3c, !PT ;  /* 0x0000006003037812 */ /* 0x000fc400078e3cff */
[----:B------:R-:W-:Y:S02]  /*1ef0*/  F2FP.BF16.F32.PACK_AB R34, R37, R36 ;  /* 0x000000242522723e */ /* 0x000fe400000010ff */
[----:B------:R-:W-:Y:S01]  /*1f00*/  F2FP.BF16.F32.PACK_AB R35, R39, R38 ;  /* 0x000000262723723e */ /* 0x000fe200000010ff */
[----:B------:R-:W-:Y:S01]  /*1f10*/  VIADD R3, R3, UR5 ;  /* 0x0000000503037c36 */ /* 0x000fe20008000000 */
[----:B------:R-:W-:Y:S02]  /*1f20*/  F2FP.BF16.F32.PACK_AB R40, R41, R40 ;  /* 0x000000282928723e */ /* 0x000fe400000010ff */
[----:B------:R-:W-:Y:S01]  /*1f30*/  F2FP.BF16.F32.PACK_AB R65, R67, R66 ;  /* 0x000000424341723e */ /* 0x000fe200000010ff */
[----:B------:R-:W1:Y:S02]  /*1f40*/  @!P2 SYNCS.CCTL.IV [UR5+0x14008] ;  /* 0x01400800ff00a9b1 */ /* 0x000e640008000005 */
[----:B-1----:R-:W-:Y:S01]  /*1f50*/  BAR.SYNC.DEFER_BLOCKING 0x0 ;  /* 0x0000000000007b1d */ /* 0x002fe20000010000 */
[----:B------:R-:W-:-:S02]  /*1f60*/  F2FP.BF16.F32.PACK_AB R41, R43, R42 ;  /* 0x0000002a2b29723e */ /* 0x000fc400000010ff */
[----:B------:R-:W-:Y:S02]  /*1f70*/  F2FP.BF16.F32.PACK_AB R66, R69, R68 ;  /* 0x000000444542723e */ /* 0x000fe400000010ff */
[----:B------:R-:W-:Y:S02]  /*1f80*/  F2FP.BF16.F32.PACK_AB R67, R71, R70 ;  /* 0x000000464743723e */ /* 0x000fe400000010ff */
[----:B------:R-:W-:Y:S02]  /*1f90*/  F2FP.BF16.F32.PACK_AB R72, R73, R72 ;  /* 0x000000484948723e */ /* 0x000fe400000010ff */
[----:B------:R-:W-:Y:S02]  /*1fa0*/  F2FP.BF16.F32.PACK_AB R42, R45, R44 ;  /* 0x0000002c2d2a723e */ /* 0x000fe400000010ff */
[----:B------:R-:W-:Y:S02]  /*1fb0*/  F2FP.BF16.F32.PACK_AB R43, R47, R46 ;  /* 0x0000002e2f2b723e */ /* 0x000fe400000010ff */
[----:B------:R-:W-:-:S02]  /*1fc0*/  F2FP.BF16.F32.PACK_AB R48, R49, R48 ;  /* 0x000000303130723e */ /* 0x000fc400000010ff */
[----:B------:R-:W-:Y:S02]  /*1fd0*/  F2FP.BF16.F32.PACK_AB R73, R75, R74 ;  /* 0x0000004a4b49723e */ /* 0x000fe400000010ff */
[----:B------:R-:W-:Y:S02]  /*1fe0*/  F2FP.BF16.F32.PACK_AB R49, R51, R50 ;  /* 0x000000323331723e */ /* 0x000fe400000010ff */
[----:B------:R-:W-:Y:S02]  /*1ff0*/  F2FP.BF16.F32.PACK_AB R74, R77, R76 ;  /* 0x0000004c4d4a723e */ /* 0x000fe400000010ff */
        /* <DEDUP_REMOVED lines=9> */
[----:B------:R-:W-:Y:S01]  /*2090*/  ISETP.LT.U32.AND P0, PT, R6, 0x80, P0 ;  /* 0x000000800600780c */ /* 0x000fe20000701070 */
[----:B------:R-:W1:Y:S02]  /*20a0*/  @!P2 SYNCS.CCTL.IV [UR5+0x14018] ;  /* 0x01401800ff00a9b1 */ /* 0x000e640008000005 */
[----:B-1----:R-:W-:Y:S10]  /*20b0*/  STSM.16.M88.4 [R0], R24 ;  /* 0x0000001800007844 */ /* 0x002ff40000000200 */
[----:B------:R-:W-:Y:S01]  /*20c0*/  VOTEU.ANY UP0, P0 ;  /* 0x00000000003f7886 */ /* 0x000fe20000000100 */
[----:B------:R-:W-:Y:S01]  /*20d0*/  VOTEU.ANY UP1, P0 ;  /* 0x00000000003f7886 */ /* 0x000fe20000020100 */
[----:B------:R-:W-:Y:S03]  /*20e0*/  STSM.16.M88.4 [R0+0x2000], R56 ;  /* 0x0020003800007844 */ /* 0x000fe60000000200 */
[----:B---3--:R-:W-:Y:S01]  /*20f0*/  @UP0 UMOV UR6, UR20 ;  /* 0x0000001400060c82 */ /* 0x008fe20008000000 */
[----:B------:R-:W-:Y:S01]  /*2100*/  @UP0 UMOV UR7, UR21 ;  /* 0x0000001500070c82 */ /* 0x000fe20008000000 */
[----:B------:R-:W-:Y:S04]  /*2110*/  STSM.16.M88.4 [R2], R32 ;  /* 0x0000002002007844 */ /* 0x000fe80000000200 */
[----:B------:R-:W-:Y:S04]  /*2120*/  STSM.16.M88.4 [R2+0x2000], R64 ;  /* 0x0020004002007844 */ /* 0x000fe80000000200 */
[----:B------:R-:W-:Y:S04]  /*2130*/  STSM.16.M88.4 [R4], R40 ;  /* 0x0000002804007844 */ /* 0x000fe80000000200 */
[----:B------:R-:W-:Y:S04]  /*2140*/  STSM.16.M88.4 [R4+0x2000], R72 ;  /* 0x0020004804007844 */ /* 0x000fe80000000200 */
[----:B------:R-:W-:Y:S04]  /*2150*/  STSM.16.M88.4 [R3], R48 ;  /* 0x0000003003007844 */ /* 0x000fe80000000200 */
[----:B------:R-:W-:Y:S01]  /*2160*/  STSM.16.M88.4 [R3+0x2000], R80 ;  /* 0x0020005003007844 */ /* 0x000fe20000000200 */
[----:B------:R1:W-:Y:S06]  /*2170*/  MEMBAR.ALL.CTA ;  /* 0x0000000000007992 */ /* 0x0003ec0000008000 */
[----:B-1----:R-:W1:Y:S02]  /*2180*/  FENCE.VIEW.ASYNC.S ;  /* 0x00000000000073c6 */ /* 0x002e640000000000 */
[----:B-1----:R-:W-:Y:S06]  /*2190*/  BAR.SYNC.DEFER_BLOCKING 0x0 ;  /* 0x0000000000007b1d */ /* 0x002fec0000010000 */
[----:B------:R1:W-:Y:S01]  /*21a0*/  @UP1 UTMASTG.2D [UR8], [UR6] ;  /* 0x00000008060013b5 */ /* 0x0003e20008008000 */
[----:B------:R0:W-:Y:S01]  /*21b0*/  UTMACMDFLUSH ;  /* 0x00000000000079b7 */ /* 0x0001e20000000000 */
[----:B------:R-:W-:-:S04]  /*21c0*/  DEPBAR.LE SB0, 0x0 ;  /* 0x000080000000791a */ /* 0x000fc80000000000 */
[----:B------:R-:W-:Y:S06]  /*21d0*/  BAR.SYNC.DEFER_BLOCKING 0x0 ;  /* 0x0000000000007b1d */ /* 0x000fec0000010000 */
[----:B-1----:R-:W-:Y:S05]  /*21e0*/  EXIT ;  /* 0x000000000000794d */ /* 0x002fea0003800000 */
.L_x_48:
[----:B------:R-:W1:Y:S02]  /*21f0*/  SYNCS.PHASECHK.TRANS64.TRYWAIT P0, [UR15+0x14000], R2 ;  /* 0x01400002ff0075a7 */ /* 0x000e64000800014f */
[----:B-1----:R-:W-:Y:S05]  /*2200*/  @!P0 BRA `(.L_x_48) ;  /* 0xfffffffc00f88947 */ /* 0x002fea000383ffff */
[----:B------:R-:W-:Y:S05]  /*2210*/  BRA `(.L_x_50) ;  /* 0xfffffff800307947 */ /* 0x000fea000383ffff */
.L_x_51:
[----:B------:R-:W-:-:S00]  /*2220*/  BRA `(.L_x_51) ;  /* 0xfffffffc00fc7947 */ /* 0x000fc0000383ffff */
[----:B------:R-:W-:-:S00]  /*2230*/  NOP ;  /* 0x0000000000007918 */ /* 0x000fc00000000000 */
        /* <DEDUP_REMOVED lines=12> */
.L_x_52:


//--------------------- .nv.shared.gluon_wgmma    --------------------------
	.section	.nv.shared.gluon_wgmma,"aw",@nobits
	.sectionflags	@""
	.align	16
	.zero		1024


//--------------------- .nv.shared.reserved.0     --------------------------
	.section	.nv.shared.reserved.0,"aw",@nobits
	.weak		__nv_reservedSMEM_offset_0_alias
	.size		__nv_reservedSMEM_offset_0_alias, 0, 0
	.other		__nv_reservedSMEM_offset_0_alias,@"STO_CUDA_RESERVED_SHARED STV_DEFAULT"
__nv_reservedSMEM_offset_0_alias:
	.zero		0


//--------------------- .nv.constant0.gluon_wgmma --------------------------
	.section	.nv.constant0.gluon_wgmma,"a",@progbits
	.sectionflags	@""
	.align	4
.nv.constant0.gluon_wgmma:
	.zero		608


//--------------------- SYMBOLS --------------------------

	.type		.nv.reservedSmem.offset0,@object
	.size		.nv.reservedSmem.offset0,0x4
